//
// Generated by NVIDIA NVVM Compiler
//
// Compiler Build ID: CL-36424714
// Cuda compilation tools, release 13.0, V13.0.88
// Based on NVVM 20.0.0
//

.version 9.0
.target sm_100
.address_size 64

	// .globl	_Z22distribucionParticulasPfS_S_S_iP17curandStateXORWOWff
.global .align 4 .b8 precalc_xorwow_matrix[102400];
.global .align 4 .b8 precalc_xorwow_offset_matrix[102400];
.global .align 4 .b8 mrg32k3aM1[2304];
.global .align 4 .b8 mrg32k3aM2[2304];
.global .align 4 .b8 mrg32k3aM1SubSeq[2016];
.global .align 4 .b8 mrg32k3aM2SubSeq[2016];
.global .align 4 .b8 mrg32k3aM1Seq[2304];
.global .align 4 .b8 mrg32k3aM2Seq[2304];
.const .align 8 .b8 __cr_lgamma_table[72];

.visible .entry _Z22distribucionParticulasPfS_S_S_iP17curandStateXORWOWff(
	.param .u64 .ptr .align 1 _Z22distribucionParticulasPfS_S_S_iP17curandStateXORWOWff_param_0,
	.param .u64 .ptr .align 1 _Z22distribucionParticulasPfS_S_S_iP17curandStateXORWOWff_param_1,
	.param .u64 .ptr .align 1 _Z22distribucionParticulasPfS_S_S_iP17curandStateXORWOWff_param_2,
	.param .u64 .ptr .align 1 _Z22distribucionParticulasPfS_S_S_iP17curandStateXORWOWff_param_3,
	.param .u32 _Z22distribucionParticulasPfS_S_S_iP17curandStateXORWOWff_param_4,
	.param .u64 .ptr .align 1 _Z22distribucionParticulasPfS_S_S_iP17curandStateXORWOWff_param_5,
	.param .f32 _Z22distribucionParticulasPfS_S_S_iP17curandStateXORWOWff_param_6,
	.param .f32 _Z22distribucionParticulasPfS_S_S_iP17curandStateXORWOWff_param_7
)
{
	.reg .pred 	%p<19>;
	.reg .b32 	%r<183>;
	.reg .b32 	%f<41>;
	.reg .b64 	%rd<22>;
	.reg .b64 	%fd<138>;

	ld.param.u64 	%rd2, [_Z22distribucionParticulasPfS_S_S_iP17curandStateXORWOWff_param_0];
	ld.param.u64 	%rd3, [_Z22distribucionParticulasPfS_S_S_iP17curandStateXORWOWff_param_1];
	ld.param.u64 	%rd4, [_Z22distribucionParticulasPfS_S_S_iP17curandStateXORWOWff_param_2];
	ld.param.u64 	%rd5, [_Z22distribucionParticulasPfS_S_S_iP17curandStateXORWOWff_param_3];
	ld.param.u32 	%r52, [_Z22distribucionParticulasPfS_S_S_iP17curandStateXORWOWff_param_4];
	ld.param.u64 	%rd7, [_Z22distribucionParticulasPfS_S_S_iP17curandStateXORWOWff_param_5];
	ld.param.f32 	%f13, [_Z22distribucionParticulasPfS_S_S_iP17curandStateXORWOWff_param_6];
	ld.param.f32 	%f14, [_Z22distribucionParticulasPfS_S_S_iP17curandStateXORWOWff_param_7];
	cvta.to.global.u64 	%rd8, %rd7;
	mov.u32 	%r53, %ctaid.x;
	mov.u32 	%r54, %ntid.x;
	mov.u32 	%r55, %tid.x;
	mad.lo.s32 	%r1, %r53, %r54, %r55;
	// begin inline asm
	mov.u64 	%rd6, %clock64;
	// end inline asm
	cvt.u32.u64 	%r56, %rd6;
	mul.lo.s32 	%r57, %r1, %r56;
	mul.wide.s32 	%rd9, %r1, 48;
	add.s64 	%rd1, %rd8, %rd9;
	xor.b32  	%r58, %r57, -1429050551;
	mul.lo.s32 	%r2, %r58, 1099087573;
	add.s32 	%r59, %r2, -638133224;
	add.s32 	%r3, %r2, 123456789;
	st.global.v2.u32 	[%rd1], {%r59, %r3};
	xor.b32  	%r4, %r2, 362436069;
	mov.b32 	%r60, -123459836;
	st.global.v2.u32 	[%rd1+8], {%r4, %r60};
	add.s32 	%r5, %r2, 5783321;
	mov.b32 	%r61, -589760388;
	st.global.v2.u32 	[%rd1+16], {%r61, %r5};
	mov.b32 	%r62, 0;
	st.global.v2.u32 	[%rd1+24], {%r62, %r62};
	st.global.u32 	[%rd1+32], %r62;
	mov.b64 	%rd10, 0;
	st.global.u64 	[%rd1+40], %rd10;
	setp.ge.s32 	%p1, %r1, %r52;
	@%p1 bra 	$L__BB0_22;
	cvta.to.global.u64 	%rd11, %rd2;
	cvta.to.global.u64 	%rd12, %rd3;
	shr.u32 	%r63, %r3, 2;
	xor.b32  	%r64, %r63, %r3;
	mov.b32 	%r65, -589760388;
	mov.b32 	%r66, -123459836;
	st.global.v2.u32 	[%rd1+8], {%r66, %r65};
	shl.b32 	%r67, %r5, 4;
	shl.b32 	%r68, %r64, 1;
	xor.b32  	%r69, %r68, %r67;
	xor.b32  	%r70, %r69, %r64;
	xor.b32  	%r71, %r70, %r5;
	st.global.v2.u32 	[%rd1+16], {%r5, %r71};
	add.s32 	%r72, %r2, -637770787;
	st.global.v2.u32 	[%rd1], {%r72, %r4};
	add.s32 	%r73, %r71, %r72;
	cvt.rn.f32.u32 	%f15, %r73;
	fma.rn.f32 	%f16, %f15, 0f2F800000, 0f2F000000;
	mul.f32 	%f17, %f14, %f16;
	mul.wide.s32 	%rd13, %r1, 4;
	add.s64 	%rd14, %rd11, %rd13;
	st.global.f32 	[%rd14], %f17;
	ld.global.v2.u32 	{%r74, %r75}, [%rd1];
	shr.u32 	%r76, %r75, 2;
	xor.b32  	%r77, %r76, %r75;
	ld.global.v2.u32 	{%r78, %r79}, [%rd1+8];
	ld.global.v2.u32 	{%r80, %r81}, [%rd1+16];
	st.global.v2.u32 	[%rd1+8], {%r79, %r80};
	shl.b32 	%r82, %r81, 4;
	shl.b32 	%r83, %r77, 1;
	xor.b32  	%r84, %r83, %r82;
	xor.b32  	%r85, %r84, %r77;
	xor.b32  	%r86, %r85, %r81;
	st.global.v2.u32 	[%rd1+16], {%r81, %r86};
	add.s32 	%r87, %r74, 362437;
	st.global.v2.u32 	[%rd1], {%r87, %r78};
	add.s32 	%r88, %r86, %r87;
	cvt.rn.f32.u32 	%f18, %r88;
	fma.rn.f32 	%f19, %f18, 0f2F800000, 0f2F000000;
	mul.f32 	%f20, %f14, %f19;
	add.s64 	%rd15, %rd12, %rd13;
	st.global.f32 	[%rd15], %f20;
	ld.global.v2.u32 	{%r89, %r90}, [%rd1];
	shr.u32 	%r91, %r90, 2;
	xor.b32  	%r92, %r91, %r90;
	ld.global.v2.u32 	{%r175, %r174}, [%rd1+8];
	ld.global.v2.u32 	{%r173, %r172}, [%rd1+16];
	st.global.v2.u32 	[%rd1+8], {%r174, %r173};
	shl.b32 	%r93, %r172, 4;
	shl.b32 	%r94, %r92, 1;
	xor.b32  	%r95, %r94, %r93;
	xor.b32  	%r96, %r95, %r92;
	xor.b32  	%r171, %r96, %r172;
	st.global.v2.u32 	[%rd1+16], {%r172, %r171};
	add.s32 	%r170, %r89, 362437;
	st.global.v2.u32 	[%rd1], {%r170, %r175};
	cvt.f64.f32 	%fd26, %f13;
	mul.f64 	%fd27, %fd26, 0dC000000000000000;
	mul.f64 	%fd1, %fd27, %fd26;
	fma.rn.f64 	%fd28, %fd1, 0d3FF71547652B82FE, 0d4338000000000000;
	{
	.reg .b32 %temp; 
	mov.b64 	{%r12, %temp}, %fd28;
	}
	mov.f64 	%fd29, 0dC338000000000000;
	add.rn.f64 	%fd30, %fd28, %fd29;
	fma.rn.f64 	%fd31, %fd30, 0dBFE62E42FEFA39EF, %fd1;
	fma.rn.f64 	%fd32, %fd30, 0dBC7ABC9E3B39803F, %fd31;
	fma.rn.f64 	%fd33, %fd32, 0d3E5ADE1569CE2BDF, 0d3E928AF3FCA213EA;
	fma.rn.f64 	%fd34, %fd33, %fd32, 0d3EC71DEE62401315;
	fma.rn.f64 	%fd35, %fd34, %fd32, 0d3EFA01997C89EB71;
	fma.rn.f64 	%fd36, %fd35, %fd32, 0d3F2A01A014761F65;
	fma.rn.f64 	%fd37, %fd36, %fd32, 0d3F56C16C1852B7AF;
	fma.rn.f64 	%fd38, %fd37, %fd32, 0d3F81111111122322;
	fma.rn.f64 	%fd39, %fd38, %fd32, 0d3FA55555555502A1;
	fma.rn.f64 	%fd40, %fd39, %fd32, 0d3FC5555555555511;
	fma.rn.f64 	%fd41, %fd40, %fd32, 0d3FE000000000000B;
	fma.rn.f64 	%fd42, %fd41, %fd32, 0d3FF0000000000000;
	fma.rn.f64 	%fd43, %fd42, %fd32, 0d3FF0000000000000;
	{
	.reg .b32 %temp; 
	mov.b64 	{%r13, %temp}, %fd43;
	}
	{
	.reg .b32 %temp; 
	mov.b64 	{%temp, %r14}, %fd43;
	}
	shl.b32 	%r97, %r12, 20;
	add.s32 	%r98, %r97, %r14;
	mov.b64 	%fd133, {%r13, %r98};
	{
	.reg .b32 %temp; 
	mov.b64 	{%temp, %r99}, %fd1;
	}
	mov.b32 	%f21, %r99;
	abs.f32 	%f1, %f21;
	setp.lt.f32 	%p2, %f1, 0f4086232B;
	@%p2 bra 	$L__BB0_4;
	setp.lt.f64 	%p3, %fd1, 0d0000000000000000;
	add.f64 	%fd44, %fd1, 0d7FF0000000000000;
	selp.f64 	%fd133, 0d0000000000000000, %fd44, %p3;
	setp.geu.f32 	%p4, %f1, 0f40874800;
	@%p4 bra 	$L__BB0_4;
	shr.u32 	%r100, %r12, 31;
	add.s32 	%r101, %r12, %r100;
	shr.s32 	%r102, %r101, 1;
	shl.b32 	%r103, %r102, 20;
	add.s32 	%r104, %r14, %r103;
	mov.b64 	%fd45, {%r13, %r104};
	sub.s32 	%r105, %r12, %r102;
	shl.b32 	%r106, %r105, 20;
	add.s32 	%r107, %r106, 1072693248;
	mov.b32 	%r108, 0;
	mov.b64 	%fd46, {%r108, %r107};
	mul.f64 	%fd133, %fd46, %fd45;
$L__BB0_4:
	add.f64 	%fd47, %fd133, 0d3FF0000000000000;
	mul.f64 	%fd48, %fd47, 0d3FE0000000000000;
	cvt.rn.f32.f64 	%f2, %fd48;
	mul.f32 	%f3, %f13, 0fC0A00000;
	mul.f32 	%f22, %f13, 0f40A00000;
	sub.f32 	%f4, %f22, %f3;
	add.s32 	%r176, %r171, %r170;
$L__BB0_5:
	mov.u32 	%r20, %r174;
	mov.u32 	%r174, %r173;
	mov.u32 	%r173, %r172;
	mov.u32 	%r172, %r171;
	cvt.rn.f32.u32 	%f23, %r176;
	fma.rn.f32 	%f5, %f23, 0f2F800000, 0f2F000000;
	fma.rn.f32 	%f6, %f4, %f5, %f3;
	sub.f32 	%f24, %f6, %f13;
	mul.f32 	%f25, %f24, %f24;
	cvt.f64.f32 	%fd49, %f25;
	mul.f64 	%fd6, %fd49, 0dBFE0000000000000;
	fma.rn.f64 	%fd50, %fd6, 0d3FF71547652B82FE, 0d4338000000000000;
	{
	.reg .b32 %temp; 
	mov.b64 	{%r23, %temp}, %fd50;
	}
	mov.f64 	%fd51, 0dC338000000000000;
	add.rn.f64 	%fd52, %fd50, %fd51;
	fma.rn.f64 	%fd53, %fd52, 0dBFE62E42FEFA39EF, %fd6;
	fma.rn.f64 	%fd54, %fd52, 0dBC7ABC9E3B39803F, %fd53;
	fma.rn.f64 	%fd55, %fd54, 0d3E5ADE1569CE2BDF, 0d3E928AF3FCA213EA;
	fma.rn.f64 	%fd56, %fd55, %fd54, 0d3EC71DEE62401315;
	fma.rn.f64 	%fd57, %fd56, %fd54, 0d3EFA01997C89EB71;
	fma.rn.f64 	%fd58, %fd57, %fd54, 0d3F2A01A014761F65;
	fma.rn.f64 	%fd59, %fd58, %fd54, 0d3F56C16C1852B7AF;
	fma.rn.f64 	%fd60, %fd59, %fd54, 0d3F81111111122322;
	fma.rn.f64 	%fd61, %fd60, %fd54, 0d3FA55555555502A1;
	fma.rn.f64 	%fd62, %fd61, %fd54, 0d3FC5555555555511;
	fma.rn.f64 	%fd63, %fd62, %fd54, 0d3FE000000000000B;
	fma.rn.f64 	%fd64, %fd63, %fd54, 0d3FF0000000000000;
	fma.rn.f64 	%fd65, %fd64, %fd54, 0d3FF0000000000000;
	{
	.reg .b32 %temp; 
	mov.b64 	{%r24, %temp}, %fd65;
	}
	{
	.reg .b32 %temp; 
	mov.b64 	{%temp, %r25}, %fd65;
	}
	shl.b32 	%r109, %r23, 20;
	add.s32 	%r110, %r109, %r25;
	mov.b64 	%fd134, {%r24, %r110};
	{
	.reg .b32 %temp; 
	mov.b64 	{%temp, %r111}, %fd6;
	}
	mov.b32 	%f26, %r111;
	abs.f32 	%f7, %f26;
	setp.lt.f32 	%p5, %f7, 0f4086232B;
	@%p5 bra 	$L__BB0_8;
	setp.lt.f64 	%p6, %fd6, 0d0000000000000000;
	add.f64 	%fd66, %fd6, 0d7FF0000000000000;
	selp.f64 	%fd134, 0d0000000000000000, %fd66, %p6;
	setp.geu.f32 	%p7, %f7, 0f40874800;
	@%p7 bra 	$L__BB0_8;
	shr.u32 	%r112, %r23, 31;
	add.s32 	%r113, %r23, %r112;
	shr.s32 	%r114, %r113, 1;
	shl.b32 	%r115, %r114, 20;
	add.s32 	%r116, %r25, %r115;
	mov.b64 	%fd67, {%r24, %r116};
	sub.s32 	%r117, %r23, %r114;
	shl.b32 	%r118, %r117, 20;
	add.s32 	%r119, %r118, 1072693248;
	mov.b32 	%r120, 0;
	mov.b64 	%fd68, {%r120, %r119};
	mul.f64 	%fd134, %fd68, %fd67;
$L__BB0_8:
	add.f32 	%f27, %f13, %f6;
	mul.f32 	%f28, %f27, %f27;
	cvt.f64.f32 	%fd69, %f28;
	mul.f64 	%fd11, %fd69, 0dBFE0000000000000;
	fma.rn.f64 	%fd70, %fd11, 0d3FF71547652B82FE, 0d4338000000000000;
	{
	.reg .b32 %temp; 
	mov.b64 	{%r26, %temp}, %fd70;
	}
	mov.f64 	%fd71, 0dC338000000000000;
	add.rn.f64 	%fd72, %fd70, %fd71;
	fma.rn.f64 	%fd73, %fd72, 0dBFE62E42FEFA39EF, %fd11;
	fma.rn.f64 	%fd74, %fd72, 0dBC7ABC9E3B39803F, %fd73;
	fma.rn.f64 	%fd75, %fd74, 0d3E5ADE1569CE2BDF, 0d3E928AF3FCA213EA;
	fma.rn.f64 	%fd76, %fd75, %fd74, 0d3EC71DEE62401315;
	fma.rn.f64 	%fd77, %fd76, %fd74, 0d3EFA01997C89EB71;
	fma.rn.f64 	%fd78, %fd77, %fd74, 0d3F2A01A014761F65;
	fma.rn.f64 	%fd79, %fd78, %fd74, 0d3F56C16C1852B7AF;
	fma.rn.f64 	%fd80, %fd79, %fd74, 0d3F81111111122322;
	fma.rn.f64 	%fd81, %fd80, %fd74, 0d3FA55555555502A1;
	fma.rn.f64 	%fd82, %fd81, %fd74, 0d3FC5555555555511;
	fma.rn.f64 	%fd83, %fd82, %fd74, 0d3FE000000000000B;
	fma.rn.f64 	%fd84, %fd83, %fd74, 0d3FF0000000000000;
	fma.rn.f64 	%fd85, %fd84, %fd74, 0d3FF0000000000000;
	{
	.reg .b32 %temp; 
	mov.b64 	{%r27, %temp}, %fd85;
	}
	{
	.reg .b32 %temp; 
	mov.b64 	{%temp, %r28}, %fd85;
	}
	shl.b32 	%r121, %r26, 20;
	add.s32 	%r122, %r121, %r28;
	mov.b64 	%fd135, {%r27, %r122};
	{
	.reg .b32 %temp; 
	mov.b64 	{%temp, %r123}, %fd11;
	}
	mov.b32 	%f29, %r123;
	abs.f32 	%f8, %f29;
	setp.lt.f32 	%p8, %f8, 0f4086232B;
	@%p8 bra 	$L__BB0_11;
	setp.lt.f64 	%p9, %fd11, 0d0000000000000000;
	add.f64 	%fd86, %fd11, 0d7FF0000000000000;
	selp.f64 	%fd135, 0d0000000000000000, %fd86, %p9;
	setp.geu.f32 	%p10, %f8, 0f40874800;
	@%p10 bra 	$L__BB0_11;
	shr.u32 	%r124, %r26, 31;
	add.s32 	%r125, %r26, %r124;
	shr.s32 	%r126, %r125, 1;
	shl.b32 	%r127, %r126, 20;
	add.s32 	%r128, %r28, %r127;
	mov.b64 	%fd87, {%r27, %r128};
	sub.s32 	%r129, %r26, %r126;
	shl.b32 	%r130, %r129, 20;
	add.s32 	%r131, %r130, 1072693248;
	mov.b32 	%r132, 0;
	mov.b64 	%fd88, {%r132, %r131};
	mul.f64 	%fd135, %fd88, %fd87;
$L__BB0_11:
	add.f64 	%fd89, %fd134, %fd135;
	mul.f64 	%fd90, %fd89, 0d3FE0000000000000;
	cvt.rn.f32.f64 	%f30, %fd90;
	mul.f32 	%f31, %f5, %f2;
	setp.leu.f32 	%p11, %f31, %f30;
	@%p11 bra 	$L__BB0_13;
	shr.u32 	%r164, %r175, 2;
	xor.b32  	%r165, %r164, %r175;
	st.global.v2.u32 	[%rd1+8], {%r174, %r173};
	shl.b32 	%r166, %r172, 4;
	shl.b32 	%r167, %r165, 1;
	xor.b32  	%r168, %r167, %r166;
	xor.b32  	%r169, %r168, %r165;
	xor.b32  	%r171, %r169, %r172;
	st.global.v2.u32 	[%rd1+16], {%r172, %r171};
	add.s32 	%r170, %r170, 362437;
	st.global.v2.u32 	[%rd1], {%r170, %r20};
	add.s32 	%r176, %r171, %r170;
	mov.u32 	%r175, %r20;
	bra.uni 	$L__BB0_5;
$L__BB0_13:
	cvta.to.global.u64 	%rd16, %rd4;
	add.s64 	%rd18, %rd16, %rd13;
	st.global.f32 	[%rd18], %f6;
	ld.global.v2.u32 	{%r177, %r182}, [%rd1];
	ld.global.v2.u32 	{%r181, %r180}, [%rd1+8];
	ld.global.v2.u32 	{%r179, %r178}, [%rd1+16];
$L__BB0_14:
	mov.u32 	%r43, %r182;
	mov.u32 	%r182, %r181;
	mov.u32 	%r181, %r180;
	mov.u32 	%r180, %r179;
	mov.u32 	%r179, %r178;
	shr.u32 	%r133, %r43, 2;
	xor.b32  	%r134, %r133, %r43;
	shl.b32 	%r135, %r179, 4;
	shl.b32 	%r136, %r134, 1;
	xor.b32  	%r137, %r136, %r135;
	xor.b32  	%r138, %r137, %r134;
	xor.b32  	%r178, %r138, %r179;
	add.s32 	%r177, %r177, 362437;
	add.s32 	%r139, %r178, %r177;
	cvt.rn.f32.u32 	%f32, %r139;
	fma.rn.f32 	%f9, %f32, 0f2F800000, 0f2F000000;
	fma.rn.f32 	%f10, %f4, %f9, %f3;
	sub.f32 	%f33, %f10, %f13;
	mul.f32 	%f34, %f33, %f33;
	cvt.f64.f32 	%fd91, %f34;
	mul.f64 	%fd16, %fd91, 0dBFE0000000000000;
	fma.rn.f64 	%fd92, %fd16, 0d3FF71547652B82FE, 0d4338000000000000;
	{
	.reg .b32 %temp; 
	mov.b64 	{%r46, %temp}, %fd92;
	}
	mov.f64 	%fd93, 0dC338000000000000;
	add.rn.f64 	%fd94, %fd92, %fd93;
	fma.rn.f64 	%fd95, %fd94, 0dBFE62E42FEFA39EF, %fd16;
	fma.rn.f64 	%fd96, %fd94, 0dBC7ABC9E3B39803F, %fd95;
	fma.rn.f64 	%fd97, %fd96, 0d3E5ADE1569CE2BDF, 0d3E928AF3FCA213EA;
	fma.rn.f64 	%fd98, %fd97, %fd96, 0d3EC71DEE62401315;
	fma.rn.f64 	%fd99, %fd98, %fd96, 0d3EFA01997C89EB71;
	fma.rn.f64 	%fd100, %fd99, %fd96, 0d3F2A01A014761F65;
	fma.rn.f64 	%fd101, %fd100, %fd96, 0d3F56C16C1852B7AF;
	fma.rn.f64 	%fd102, %fd101, %fd96, 0d3F81111111122322;
	fma.rn.f64 	%fd103, %fd102, %fd96, 0d3FA55555555502A1;
	fma.rn.f64 	%fd104, %fd103, %fd96, 0d3FC5555555555511;
	fma.rn.f64 	%fd105, %fd104, %fd96, 0d3FE000000000000B;
	fma.rn.f64 	%fd106, %fd105, %fd96, 0d3FF0000000000000;
	fma.rn.f64 	%fd107, %fd106, %fd96, 0d3FF0000000000000;
	{
	.reg .b32 %temp; 
	mov.b64 	{%r47, %temp}, %fd107;
	}
	{
	.reg .b32 %temp; 
	mov.b64 	{%temp, %r48}, %fd107;
	}
	shl.b32 	%r140, %r46, 20;
	add.s32 	%r141, %r140, %r48;
	mov.b64 	%fd136, {%r47, %r141};
	{
	.reg .b32 %temp; 
	mov.b64 	{%temp, %r142}, %fd16;
	}
	mov.b32 	%f35, %r142;
	abs.f32 	%f11, %f35;
	setp.lt.f32 	%p12, %f11, 0f4086232B;
	@%p12 bra 	$L__BB0_17;
	setp.lt.f64 	%p13, %fd16, 0d0000000000000000;
	add.f64 	%fd108, %fd16, 0d7FF0000000000000;
	selp.f64 	%fd136, 0d0000000000000000, %fd108, %p13;
	setp.geu.f32 	%p14, %f11, 0f40874800;
	@%p14 bra 	$L__BB0_17;
	shr.u32 	%r143, %r46, 31;
	add.s32 	%r144, %r46, %r143;
	shr.s32 	%r145, %r144, 1;
	shl.b32 	%r146, %r145, 20;
	add.s32 	%r147, %r48, %r146;
	mov.b64 	%fd109, {%r47, %r147};
	sub.s32 	%r148, %r46, %r145;
	shl.b32 	%r149, %r148, 20;
	add.s32 	%r150, %r149, 1072693248;
	mov.b32 	%r151, 0;
	mov.b64 	%fd110, {%r151, %r150};
	mul.f64 	%fd136, %fd110, %fd109;
$L__BB0_17:
	add.f32 	%f36, %f13, %f10;
	mul.f32 	%f37, %f36, %f36;
	cvt.f64.f32 	%fd111, %f37;
	mul.f64 	%fd21, %fd111, 0dBFE0000000000000;
	fma.rn.f64 	%fd112, %fd21, 0d3FF71547652B82FE, 0d4338000000000000;
	{
	.reg .b32 %temp; 
	mov.b64 	{%r49, %temp}, %fd112;
	}
	mov.f64 	%fd113, 0dC338000000000000;
	add.rn.f64 	%fd114, %fd112, %fd113;
	fma.rn.f64 	%fd115, %fd114, 0dBFE62E42FEFA39EF, %fd21;
	fma.rn.f64 	%fd116, %fd114, 0dBC7ABC9E3B39803F, %fd115;
	fma.rn.f64 	%fd117, %fd116, 0d3E5ADE1569CE2BDF, 0d3E928AF3FCA213EA;
	fma.rn.f64 	%fd118, %fd117, %fd116, 0d3EC71DEE62401315;
	fma.rn.f64 	%fd119, %fd118, %fd116, 0d3EFA01997C89EB71;
	fma.rn.f64 	%fd120, %fd119, %fd116, 0d3F2A01A014761F65;
	fma.rn.f64 	%fd121, %fd120, %fd116, 0d3F56C16C1852B7AF;
	fma.rn.f64 	%fd122, %fd121, %fd116, 0d3F81111111122322;
	fma.rn.f64 	%fd123, %fd122, %fd116, 0d3FA55555555502A1;
	fma.rn.f64 	%fd124, %fd123, %fd116, 0d3FC5555555555511;
	fma.rn.f64 	%fd125, %fd124, %fd116, 0d3FE000000000000B;
	fma.rn.f64 	%fd126, %fd125, %fd116, 0d3FF0000000000000;
	fma.rn.f64 	%fd127, %fd126, %fd116, 0d3FF0000000000000;
	{
	.reg .b32 %temp; 
	mov.b64 	{%r50, %temp}, %fd127;
	}
	{
	.reg .b32 %temp; 
	mov.b64 	{%temp, %r51}, %fd127;
	}
	shl.b32 	%r152, %r49, 20;
	add.s32 	%r153, %r152, %r51;
	mov.b64 	%fd137, {%r50, %r153};
	{
	.reg .b32 %temp; 
	mov.b64 	{%temp, %r154}, %fd21;
	}
	mov.b32 	%f38, %r154;
	abs.f32 	%f12, %f38;
	setp.lt.f32 	%p15, %f12, 0f4086232B;
	@%p15 bra 	$L__BB0_20;
	setp.lt.f64 	%p16, %fd21, 0d0000000000000000;
	add.f64 	%fd128, %fd21, 0d7FF0000000000000;
	selp.f64 	%fd137, 0d0000000000000000, %fd128, %p16;
	setp.geu.f32 	%p17, %f12, 0f40874800;
	@%p17 bra 	$L__BB0_20;
	shr.u32 	%r155, %r49, 31;
	add.s32 	%r156, %r49, %r155;
	shr.s32 	%r157, %r156, 1;
	shl.b32 	%r158, %r157, 20;
	add.s32 	%r159, %r51, %r158;
	mov.b64 	%fd129, {%r50, %r159};
	sub.s32 	%r160, %r49, %r157;
	shl.b32 	%r161, %r160, 20;
	add.s32 	%r162, %r161, 1072693248;
	mov.b32 	%r163, 0;
	mov.b64 	%fd130, {%r163, %r162};
	mul.f64 	%fd137, %fd130, %fd129;
$L__BB0_20:
	add.f64 	%fd131, %fd136, %fd137;
	mul.f64 	%fd132, %fd131, 0d3FE0000000000000;
	cvt.rn.f32.f64 	%f39, %fd132;
	mul.f32 	%f40, %f9, %f2;
	setp.gt.f32 	%p18, %f40, %f39;
	@%p18 bra 	$L__BB0_14;
	st.global.v2.u32 	[%rd1+8], {%r181, %r180};
	st.global.v2.u32 	[%rd1+16], {%r179, %r178};
	st.global.v2.u32 	[%rd1], {%r177, %r182};
	cvta.to.global.u64 	%rd19, %rd5;
	add.s64 	%rd21, %rd19, %rd13;
	st.global.f32 	[%rd21], %f10;
$L__BB0_22:
	ret;

}
	// .globl	_Z22inicializacionDensidadPfi
.visible .entry _Z22inicializacionDensidadPfi(
	.param .u64 .ptr .align 1 _Z22inicializacionDensidadPfi_param_0,
	.param .u32 _Z22inicializacionDensidadPfi_param_1
)
{
	.reg .pred 	%p<2>;
	.reg .b32 	%r<8>;
	.reg .b64 	%rd<5>;

	ld.param.u64 	%rd1, [_Z22inicializacionDensidadPfi_param_0];
	ld.param.u32 	%r2, [_Z22inicializacionDensidadPfi_param_1];
	mov.u32 	%r3, %ctaid.x;
	mov.u32 	%r4, %ntid.x;
	mov.u32 	%r5, %tid.x;
	mad.lo.s32 	%r1, %r3, %r4, %r5;
	mul.lo.s32 	%r6, %r2, %r2;
	setp.ge.s32 	%p1, %r1, %r6;
	@%p1 bra 	$L__BB1_2;
	cvta.to.global.u64 	%rd2, %rd1;
	mul.wide.s32 	%rd3, %r1, 4;
	add.s64 	%rd4, %rd2, %rd3;
	mov.b32 	%r7, 0;
	st.global.u32 	[%rd4], %r7;
$L__BB1_2:
	ret;

}
	// .globl	_Z27inicializacionValoresRealesPfi
.visible .entry _Z27inicializacionValoresRealesPfi(
	.param .u64 .ptr .align 1 _Z27inicializacionValoresRealesPfi_param_0,
	.param .u32 _Z27inicializacionValoresRealesPfi_param_1
)
{
	.reg .pred 	%p<2>;
	.reg .b32 	%r<8>;
	.reg .b64 	%rd<5>;

	ld.param.u64 	%rd1, [_Z27inicializacionValoresRealesPfi_param_0];
	ld.param.u32 	%r2, [_Z27inicializacionValoresRealesPfi_param_1];
	mov.u32 	%r3, %ctaid.x;
	mov.u32 	%r4, %ntid.x;
	mov.u32 	%r5, %tid.x;
	mad.lo.s32 	%r1, %r3, %r4, %r5;
	mul.lo.s32 	%r6, %r2, %r2;
	setp.ge.s32 	%p1, %r1, %r6;
	@%p1 bra 	$L__BB2_2;
	cvta.to.global.u64 	%rd2, %rd1;
	mul.wide.s32 	%rd3, %r1, 4;
	add.s64 	%rd4, %rd2, %rd3;
	mov.b32 	%r7, 0;
	st.global.u32 	[%rd4], %r7;
$L__BB2_2:
	ret;

}
	// .globl	_Z15calculoDensidadPfS_S_iif
.visible .entry _Z15calculoDensidadPfS_S_iif(
	.param .u64 .ptr .align 1 _Z15calculoDensidadPfS_S_iif_param_0,
	.param .u64 .ptr .align 1 _Z15calculoDensidadPfS_S_iif_param_1,
	.param .u64 .ptr .align 1 _Z15calculoDensidadPfS_S_iif_param_2,
	.param .u32 _Z15calculoDensidadPfS_S_iif_param_3,
	.param .u32 _Z15calculoDensidadPfS_S_iif_param_4,
	.param .f32 _Z15calculoDensidadPfS_S_iif_param_5
)
{
	.reg .pred 	%p<3>;
	.reg .b32 	%r<13>;
	.reg .b32 	%f<20>;
	.reg .b64 	%rd<14>;
	.reg .b64 	%fd<8>;

	ld.param.u64 	%rd3, [_Z15calculoDensidadPfS_S_iif_param_0];
	ld.param.u64 	%rd4, [_Z15calculoDensidadPfS_S_iif_param_1];
	ld.param.u64 	%rd5, [_Z15calculoDensidadPfS_S_iif_param_2];
	ld.param.u32 	%r4, [_Z15calculoDensidadPfS_S_iif_param_3];
	ld.param.u32 	%r3, [_Z15calculoDensidadPfS_S_iif_param_4];
	ld.param.f32 	%f3, [_Z15calculoDensidadPfS_S_iif_param_5];
	cvta.to.global.u64 	%rd1, %rd5;
	mov.u32 	%r5, %ctaid.x;
	mov.u32 	%r6, %ntid.x;
	mov.u32 	%r7, %tid.x;
	mad.lo.s32 	%r1, %r5, %r6, %r7;
	mul.lo.s32 	%r8, %r3, %r3;
	cvt.rn.f32.u32 	%f4, %r8;
	div.rn.f32 	%f1, %f3, %f4;
	setp.ge.s32 	%p1, %r1, %r4;
	@%p1 bra 	$L__BB3_4;
	cvt.rn.f32.s32 	%f5, %r3;
	div.rn.f32 	%f6, %f3, %f5;
	cvta.to.global.u64 	%rd6, %rd3;
	cvta.to.global.u64 	%rd7, %rd4;
	mul.wide.s32 	%rd8, %r1, 4;
	add.s64 	%rd9, %rd6, %rd8;
	ld.global.f32 	%f7, [%rd9];
	div.rn.f32 	%f8, %f7, %f6;
	cvt.rzi.s32.f32 	%r9, %f8;
	add.s64 	%rd10, %rd7, %rd8;
	ld.global.f32 	%f9, [%rd10];
	div.rn.f32 	%f10, %f9, %f6;
	cvt.rzi.s32.f32 	%r10, %f10;
	cvt.rn.f32.s32 	%f11, %r9;
	sub.f32 	%f2, %f8, %f11;
	cvt.f64.f32 	%fd1, %f2;
	mov.f64 	%fd2, 0d3FF0000000000000;
	sub.f64 	%fd3, %fd2, %fd1;
	cvt.f64.f32 	%fd4, %f1;
	div.rn.f64 	%fd5, %fd3, %fd4;
	mul.lo.s32 	%r2, %r10, %r3;
	add.s32 	%r11, %r2, %r9;
	mul.wide.s32 	%rd11, %r11, 4;
	add.s64 	%rd2, %rd1, %rd11;
	ld.global.f32 	%f12, [%rd2];
	cvt.f64.f32 	%fd6, %f12;
	add.f64 	%fd7, %fd5, %fd6;
	cvt.rn.f32.f64 	%f13, %fd7;
	st.global.f32 	[%rd2], %f13;
	add.s32 	%r12, %r9, 1;
	setp.ne.s32 	%p2, %r12, %r3;
	@%p2 bra 	$L__BB3_3;
	div.rn.f32 	%f17, %f2, %f1;
	mul.wide.s32 	%rd12, %r2, 4;
	add.s64 	%rd13, %rd1, %rd12;
	ld.global.f32 	%f18, [%rd13];
	add.f32 	%f19, %f17, %f18;
	st.global.f32 	[%rd13], %f19;
	bra.uni 	$L__BB3_4;
$L__BB3_3:
	div.rn.f32 	%f14, %f2, %f1;
	ld.global.f32 	%f15, [%rd2+4];
	add.f32 	%f16, %f14, %f15;
	st.global.f32 	[%rd2+4], %f16;
$L__BB3_4:
	ret;

}


// ===== COMPILED SASS (sm_100) =====

	.target	sm_100

	.elftype	@"ET_EXEC"


//--------------------- .note.nv.tkinfo           --------------------------
	.section	.note.nv.tkinfo,"",@"SHT_NOTE"
	.sectionflags	@"SHF_NOTE_NV_TKINFO"
	.tkinfo
        /*0018*/ 	.word	0x00000002
        /*0030*/ 	.string	""
        /*0030*/ 	.string	"ptxas"
        /*0030*/ 	.string	"Cuda compilation tools, release 13.0, V13.0.88"
        /*0030*/ 	.string	"Build cuda_13.0.r13.0/compiler.36424714_0"
        /*0030*/ 	.string	"-arch sm_100 -m 64 "



//--------------------- .note.nv.cuinfo           --------------------------
	.section	.note.nv.cuinfo,"",@"SHT_NOTE"
	.sectionflags	@"SHF_NOTE_NV_CUINFO"
        /*0018*/ 	.short	0x0002
        /*001a*/ 	.short	0x0064
        /*001c*/ 	.short	0x0082
	.zero		2


//--------------------- .nv.info                  --------------------------
	.section	.nv.info,"",@"SHT_CUDA_INFO"
	.align	4


	//----- nvinfo : EIATTR_REGCOUNT
	.align		4
        /*0000*/ 	.byte	0x04, 0x2f
        /*0002*/ 	.short	(.L_10 - .L_9)
	.align		4
.L_9:
        /*0004*/ 	.word	index@(_Z22distribucionParticulasPfS_S_S_iP17curandStateXORWOWff)
        /*0008*/ 	.word	0x00000036


	//----- nvinfo : EIATTR_FRAME_SIZE
	.align		4
.L_10:
        /*000c*/ 	.byte	0x04, 0x11
        /*000e*/ 	.short	(.L_12 - .L_11)
	.align		4
.L_11:
        /*0010*/ 	.word	index@(_Z22distribucionParticulasPfS_S_S_iP17curandStateXORWOWff)
        /*0014*/ 	.word	0x00000000


	//----- nvinfo : EIATTR_REGCOUNT
	.align		4
.L_12:
        /*0018*/ 	.byte	0x04, 0x2f
        /*001a*/ 	.short	(.L_14 - .L_13)
	.align		4
.L_13:
        /*001c*/ 	.word	index@(_Z22inicializacionDensidadPfi)
        /*0020*/ 	.word	0x00000008


	//----- nvinfo : EIATTR_FRAME_SIZE
	.align		4
.L_14:
        /*0024*/ 	.byte	0x04, 0x11
        /*0026*/ 	.short	(.L_16 - .L_15)
	.align		4
.L_15:
        /*0028*/ 	.word	index@(_Z22inicializacionDensidadPfi)
        /*002c*/ 	.word	0x00000000


	//----- nvinfo : EIATTR_REGCOUNT
	.align		4
.L_16:
        /*0030*/ 	.byte	0x04, 0x2f
        /*0032*/ 	.short	(.L_18 - .L_17)
	.align		4
.L_17:
        /*0034*/ 	.word	index@(_Z27inicializacionValoresRealesPfi)
        /*0038*/ 	.word	0x00000008


	//----- nvinfo : EIATTR_FRAME_SIZE
	.align		4
.L_18:
        /*003c*/ 	.byte	0x04, 0x11
        /*003e*/ 	.short	(.L_20 - .L_19)
	.align		4
.L_19:
        /*0040*/ 	.word	index@(_Z27inicializacionValoresRealesPfi)
        /*0044*/ 	.word	0x00000000


	//----- nvinfo : EIATTR_REGCOUNT
	.align		4
.L_20:
        /*0048*/ 	.byte	0x04, 0x2f
        /*004a*/ 	.short	(.L_22 - .L_21)
	.align		4
.L_21:
        /*004c*/ 	.word	index@(_Z15calculoDensidadPfS_S_iif)
        /*0050*/ 	.word	0x0000001c


	//----- nvinfo : EIATTR_FRAME_SIZE
	.align		4
.L_22:
        /*0054*/ 	.byte	0x04, 0x11
        /*0056*/ 	.short	(.L_24 - .L_23)
	.align		4
.L_23:
        /*0058*/ 	.word	index@($__internal_1_$__cuda_sm3x_div_rn_noftz_f32_slowpath)
        /*005c*/ 	.word	0x00000000


	//----- nvinfo : EIATTR_FRAME_SIZE
	.align		4
.L_24:
        /*0060*/ 	.byte	0x04, 0x11
        /*0062*/ 	.short	(.L_26 - .L_25)
	.align		4
.L_25:
        /*0064*/ 	.word	index@($__internal_0_$__cuda_sm20_div_rn_f64_full)
        /*0068*/ 	.word	0x00000000


	//----- nvinfo : EIATTR_FRAME_SIZE
	.align		4
.L_26:
        /*006c*/ 	.byte	0x04, 0x11
        /*006e*/ 	.short	(.L_28 - .L_27)
	.align		4
.L_27:
        /*0070*/ 	.word	index@(_Z15calculoDensidadPfS_S_iif)
        /*0074*/ 	.word	0x00000000


	//----- nvinfo : EIATTR_MIN_STACK_SIZE
	.align		4
.L_28:
        /*0078*/ 	.byte	0x04, 0x12
        /*007a*/ 	.short	(.L_30 - .L_29)
	.align		4
.L_29:
        /*007c*/ 	.word	index@(_Z15calculoDensidadPfS_S_iif)
        /*0080*/ 	.word	0x00000000


	//----- nvinfo : EIATTR_MIN_STACK_SIZE
	.align		4
.L_30:
        /*0084*/ 	.byte	0x04, 0x12
        /*0086*/ 	.short	(.L_32 - .L_31)
	.align		4
.L_31:
        /*0088*/ 	.word	index@(_Z27inicializacionValoresRealesPfi)
        /*008c*/ 	.word	0x00000000


	//----- nvinfo : EIATTR_MIN_STACK_SIZE
	.align		4
.L_32:
        /*0090*/ 	.byte	0x04, 0x12
        /*0092*/ 	.short	(.L_34 - .L_33)
	.align		4
.L_33:
        /*0094*/ 	.word	index@(_Z22inicializacionDensidadPfi)
        /*0098*/ 	.word	0x00000000


	//----- nvinfo : EIATTR_MIN_STACK_SIZE
	.align		4
.L_34:
        /*009c*/ 	.byte	0x04, 0x12
        /*009e*/ 	.short	(.L_36 - .L_35)
	.align		4
.L_35:
        /*00a0*/ 	.word	index@(_Z22distribucionParticulasPfS_S_S_iP17curandStateXORWOWff)
        /*00a4*/ 	.word	0x00000000
.L_36:


//--------------------- .nv.compat                --------------------------
	.section	.nv.compat,"",@"SHT_CUDA_COMPAT_INFO"
	.align	4
        /*0000*/ 	.byte	0x02, 0x09, 0x00, 0x00, 0x02, 0x02, 0x01, 0x00, 0x02, 0x05, 0x05, 0x00, 0x03, 0x07, 0x01, 0x01
        /*0010*/ 	.byte	0x02, 0x03, 0x00, 0x00, 0x02, 0x06, 0x01, 0x00, 0x04, 0x0b, 0x08, 0x00, 0x01, 0x00, 0x00, 0x00
        /*0020*/ 	.byte	0x00, 0x00, 0x00, 0x00


//--------------------- .nv.info._Z15calculoDensidadPfS_S_iif --------------------------
	.section	.nv.info._Z15calculoDensidadPfS_S_iif,"",@"SHT_CUDA_INFO"
	.sectionflags	@""
	.align	4


	//----- nvinfo : EIATTR_CUDA_API_VERSION
	.align		4
        /*0000*/ 	.byte	0x04, 0x37
        /*0002*/ 	.short	(.L_38 - .L_37)
.L_37:
        /*0004*/ 	.word	0x00000082


	//----- nvinfo : EIATTR_KPARAM_INFO
	.align		4
.L_38:
        /*0008*/ 	.byte	0x04, 0x17
        /*000a*/ 	.short	(.L_40 - .L_39)
.L_39:
        /*000c*/ 	.word	0x00000000
        /*0010*/ 	.short	0x0005
        /*0012*/ 	.short	0x0020
        /*0014*/ 	.byte	0x00, 0xf0, 0x11, 0x00


	//----- nvinfo : EIATTR_KPARAM_INFO
	.align		4
.L_40:
        /*0018*/ 	.byte	0x04, 0x17
        /*001a*/ 	.short	(.L_42 - .L_41)
.L_41:
        /*001c*/ 	.word	0x00000000
        /*0020*/ 	.short	0x0004
        /*0022*/ 	.short	0x001c
        /*0024*/ 	.byte	0x00, 0xf0, 0x11, 0x00


	//----- nvinfo : EIATTR_KPARAM_INFO
	.align		4
.L_42:
        /*0028*/ 	.byte	0x04, 0x17
        /*002a*/ 	.short	(.L_44 - .L_43)
.L_43:
        /*002c*/ 	.word	0x00000000
        /*0030*/ 	.short	0x0003
        /*0032*/ 	.short	0x0018
        /*0034*/ 	.byte	0x00, 0xf0, 0x11, 0x00


	//----- nvinfo : EIATTR_KPARAM_INFO
	.align		4
.L_44:
        /*0038*/ 	.byte	0x04, 0x17
        /*003a*/ 	.short	(.L_46 - .L_45)
.L_45:
        /*003c*/ 	.word	0x00000000
        /*0040*/ 	.short	0x0002
        /*0042*/ 	.short	0x0010
        /*0044*/ 	.byte	0x00, 0xf5, 0x21, 0x00


	//----- nvinfo : EIATTR_KPARAM_INFO
	.align		4
.L_46:
        /*0048*/ 	.byte	0x04, 0x17
        /*004a*/ 	.short	(.L_48 - .L_47)
.L_47:
        /*004c*/ 	.word	0x00000000
        /*0050*/ 	.short	0x0001
        /*0052*/ 	.short	0x0008
        /*0054*/ 	.byte	0x00, 0xf5, 0x21, 0x00


	//----- nvinfo : EIATTR_KPARAM_INFO
	.align		4
.L_48:
        /*0058*/ 	.byte	0x04, 0x17
        /*005a*/ 	.short	(.L_50 - .L_49)
.L_49:
        /*005c*/ 	.word	0x00000000
        /*0060*/ 	.short	0x0000
        /*0062*/ 	.short	0x0000
        /*0064*/ 	.byte	0x00, 0xf5, 0x21, 0x00


	//----- nvinfo : EIATTR_SPARSE_MMA_MASK
	.align		4
.L_50:
        /*0068*/ 	.byte	0x03, 0x50
        /*006a*/ 	.short	0x0000


	//----- nvinfo : EIATTR_MAXREG_COUNT
	.align		4
        /*006c*/ 	.byte	0x03, 0x1b
        /*006e*/ 	.short	0x00ff


	//----- nvinfo : EIATTR_MERCURY_ISA_VERSION
	.align		4
        /*0070*/ 	.byte	0x03, 0x5f
        /*0072*/ 	.short	0x0101


	//----- nvinfo : EIATTR_VRC_CTA_INIT_COUNT
	.align		4
        /*0074*/ 	.byte	0x02, 0x4a
	.zero		1
	.zero		1


	//----- nvinfo : EIATTR_EXIT_INSTR_OFFSETS
	.align		4
        /*0078*/ 	.byte	0x04, 0x1c
        /*007a*/ 	.short	(.L_52 - .L_51)


	//   ....[0]....
.L_51:
        /*007c*/ 	.word	0x00000190


	//   ....[1]....
        /*0080*/ 	.word	0x00000870


	//   ....[2]....
        /*0084*/ 	.word	0x00000990


	//----- nvinfo : EIATTR_CRS_STACK_SIZE
	.align		4
.L_52:
        /*0088*/ 	.byte	0x04, 0x1e
        /*008a*/ 	.short	(.L_54 - .L_53)
.L_53:
        /*008c*/ 	.word	0x00000000


	//----- nvinfo : EIATTR_CBANK_PARAM_SIZE
	.align		4
.L_54:
        /*0090*/ 	.byte	0x03, 0x19
        /*0092*/ 	.short	0x0024


	//----- nvinfo : EIATTR_PARAM_CBANK
	.align		4
        /*0094*/ 	.byte	0x04, 0x0a
        /*0096*/ 	.short	(.L_56 - .L_55)
	.align		4
.L_55:
        /*0098*/ 	.word	index@(.nv.constant0._Z15calculoDensidadPfS_S_iif)
        /*009c*/ 	.short	0x0380
        /*009e*/ 	.short	0x0024


	//----- nvinfo : EIATTR_SW_WAR
	.align		4
.L_56:
        /*00a0*/ 	.byte	0x04, 0x36
        /*00a2*/ 	.short	(.L_58 - .L_57)
.L_57:
        /*00a4*/ 	.word	0x00000008
.L_58:


//--------------------- .nv.info._Z27inicializacionValoresRealesPfi --------------------------
	.section	.nv.info._Z27inicializacionValoresRealesPfi,"",@"SHT_CUDA_INFO"
	.sectionflags	@""
	.align	4


	//----- nvinfo : EIATTR_CUDA_API_VERSION
	.align		4
        /*0000*/ 	.byte	0x04, 0x37
        /*0002*/ 	.short	(.L_60 - .L_59)
.L_59:
        /*0004*/ 	.word	0x00000082


	//----- nvinfo : EIATTR_KPARAM_INFO
	.align		4
.L_60:
        /*0008*/ 	.byte	0x04, 0x17
        /*000a*/ 	.short	(.L_62 - .L_61)
.L_61:
        /*000c*/ 	.word	0x00000000
        /*0010*/ 	.short	0x0001
        /*0012*/ 	.short	0x0008
        /*0014*/ 	.byte	0x00, 0xf0, 0x11, 0x00


	//----- nvinfo : EIATTR_KPARAM_INFO
	.align		4
.L_62:
        /*0018*/ 	.byte	0x04, 0x17
        /*001a*/ 	.short	(.L_64 - .L_63)
.L_63:
        /*001c*/ 	.word	0x00000000
        /*0020*/ 	.short	0x0000
        /*0022*/ 	.short	0x0000
        /*0024*/ 	.byte	0x00, 0xf5, 0x21, 0x00


	//----- nvinfo : EIATTR_SPARSE_MMA_MASK
	.align		4
.L_64:
        /*0028*/ 	.byte	0x03, 0x50
        /*002a*/ 	.short	0x0000


	//----- nvinfo : EIATTR_MAXREG_COUNT
	.align		4
        /*002c*/ 	.byte	0x03, 0x1b
        /*002e*/ 	.short	0x00ff


	//----- nvinfo : EIATTR_MERCURY_ISA_VERSION
	.align		4
        /*0030*/ 	.byte	0x03, 0x5f
        /*0032*/ 	.short	0x0101


	//----- nvinfo : EIATTR_VRC_CTA_INIT_COUNT
	.align		4
        /*0034*/ 	.byte	0x02, 0x4a
	.zero		1
	.zero		1


	//----- nvinfo : EIATTR_EXIT_INSTR_OFFSETS
	.align		4
        /*0038*/ 	.byte	0x04, 0x1c
        /*003a*/ 	.short	(.L_66 - .L_65)


	//   ....[0]....
.L_65:
        /*003c*/ 	.word	0x00000080


	//   ....[1]....
        /*0040*/ 	.word	0x000000d0


	//----- nvinfo : EIATTR_CBANK_PARAM_SIZE
	.align		4
.L_66:
        /*0044*/ 	.byte	0x03, 0x19
        /*0046*/ 	.short	0x000c


	//----- nvinfo : EIATTR_PARAM_CBANK
	.align		4
        /*0048*/ 	.byte	0x04, 0x0a
        /*004a*/ 	.short	(.L_68 - .L_67)
	.align		4
.L_67:
        /*004c*/ 	.word	index@(.nv.constant0._Z27inicializacionValoresRealesPfi)
        /*0050*/ 	.short	0x0380
        /*0052*/ 	.short	0x000c


	//----- nvinfo : EIATTR_SW_WAR
	.align		4
.L_68:
        /*0054*/ 	.byte	0x04, 0x36
        /*0056*/ 	.short	(.L_70 - .L_69)
.L_69:
        /*0058*/ 	.word	0x00000008
.L_70:


//--------------------- .nv.info._Z22inicializacionDensidadPfi --------------------------
	.section	.nv.info._Z22inicializacionDensidadPfi,"",@"SHT_CUDA_INFO"
	.sectionflags	@""
	.align	4


	//----- nvinfo : EIATTR_CUDA_API_VERSION
	.align		4
        /*0000*/ 	.byte	0x04, 0x37
        /*0002*/ 	.short	(.L_72 - .L_71)
.L_71:
        /*0004*/ 	.word	0x00000082


	//----- nvinfo : EIATTR_KPARAM_INFO
	.align		4
.L_72:
        /*0008*/ 	.byte	0x04, 0x17
        /*000a*/ 	.short	(.L_74 - .L_73)
.L_73:
        /*000c*/ 	.word	0x00000000
        /*0010*/ 	.short	0x0001
        /*0012*/ 	.short	0x0008
        /*0014*/ 	.byte	0x00, 0xf0, 0x11, 0x00


	//----- nvinfo : EIATTR_KPARAM_INFO
	.align		4
.L_74:
        /*0018*/ 	.byte	0x04, 0x17
        /*001a*/ 	.short	(.L_76 - .L_75)
.L_75:
        /*001c*/ 	.word	0x00000000
        /*0020*/ 	.short	0x0000
        /*0022*/ 	.short	0x0000
        /*0024*/ 	.byte	0x00, 0xf5, 0x21, 0x00


	//----- nvinfo : EIATTR_SPARSE_MMA_MASK
	.align		4
.L_76:
        /*0028*/ 	.byte	0x03, 0x50
        /*002a*/ 	.short	0x0000


	//----- nvinfo : EIATTR_MAXREG_COUNT
	.align		4
        /*002c*/ 	.byte	0x03, 0x1b
        /*002e*/ 	.short	0x00ff


	//----- nvinfo : EIATTR_MERCURY_ISA_VERSION
	.align		4
        /*0030*/ 	.byte	0x03, 0x5f
        /*0032*/ 	.short	0x0101


	//----- nvinfo : EIATTR_VRC_CTA_INIT_COUNT
	.align		4
        /*0034*/ 	.byte	0x02, 0x4a
	.zero		1
	.zero		1


	//----- nvinfo : EIATTR_EXIT_INSTR_OFFSETS
	.align		4
        /*0038*/ 	.byte	0x04, 0x1c
        /*003a*/ 	.short	(.L_78 - .L_77)


	//   ....[0]....
.L_77:
        /*003c*/ 	.word	0x00000080


	//   ....[1]....
        /*0040*/ 	.word	0x000000d0


	//----- nvinfo : EIATTR_CBANK_PARAM_SIZE
	.align		4
.L_78:
        /*0044*/ 	.byte	0x03, 0x19
        /*0046*/ 	.short	0x000c


	//----- nvinfo : EIATTR_PARAM_CBANK
	.align		4
        /*0048*/ 	.byte	0x04, 0x0a
        /*004a*/ 	.short	(.L_80 - .L_79)
	.align		4
.L_79:
        /*004c*/ 	.word	index@(.nv.constant0._Z22inicializacionDensidadPfi)
        /*0050*/ 	.short	0x0380
        /*0052*/ 	.short	0x000c


	//----- nvinfo : EIATTR_SW_WAR
	.align		4
.L_80:
        /*0054*/ 	.byte	0x04, 0x36
        /*0056*/ 	.short	(.L_82 - .L_81)
.L_81:
        /*0058*/ 	.word	0x00000008
.L_82:


//--------------------- .nv.info._Z22distribucionParticulasPfS_S_S_iP17curandStateXORWOWff --------------------------
	.section	.nv.info._Z22distribucionParticulasPfS_S_S_iP17curandStateXORWOWff,"",@"SHT_CUDA_INFO"
	.sectionflags	@""
	.align	4


	//----- nvinfo : EIATTR_CUDA_API_VERSION
	.align		4
        /*0000*/ 	.byte	0x04, 0x37
        /*0002*/ 	.short	(.L_84 - .L_83)
.L_83:
        /*0004*/ 	.word	0x00000082


	//----- nvinfo : EIATTR_KPARAM_INFO
	.align		4
.L_84:
        /*0008*/ 	.byte	0x04, 0x17
        /*000a*/ 	.short	(.L_86 - .L_85)
.L_85:
        /*000c*/ 	.word	0x00000000
        /*0010*/ 	.short	0x0007
        /*0012*/ 	.short	0x0034
        /*0014*/ 	.byte	0x00, 0xf0, 0x11, 0x00


	//----- nvinfo : EIATTR_KPARAM_INFO
	.align		4
.L_86:
        /*0018*/ 	.byte	0x04, 0x17
        /*001a*/ 	.short	(.L_88 - .L_87)
.L_87:
        /*001c*/ 	.word	0x00000000
        /*0020*/ 	.short	0x0006
        /*0022*/ 	.short	0x0030
        /*0024*/ 	.byte	0x00, 0xf0, 0x11, 0x00


	//----- nvinfo : EIATTR_KPARAM_INFO
	.align		4
.L_88:
        /*0028*/ 	.byte	0x04, 0x17
        /*002a*/ 	.short	(.L_90 - .L_89)
.L_89:
        /*002c*/ 	.word	0x00000000
        /*0030*/ 	.short	0x0005
        /*0032*/ 	.short	0x0028
        /*0034*/ 	.byte	0x00, 0xf5, 0x21, 0x00


	//----- nvinfo : EIATTR_KPARAM_INFO
	.align		4
.L_90:
        /*0038*/ 	.byte	0x04, 0x17
        /*003a*/ 	.short	(.L_92 - .L_91)
.L_91:
        /*003c*/ 	.word	0x00000000
        /*0040*/ 	.short	0x0004
        /*0042*/ 	.short	0x0020
        /*0044*/ 	.byte	0x00, 0xf0, 0x11, 0x00


	//----- nvinfo : EIATTR_KPARAM_INFO
	.align		4
.L_92:
        /*0048*/ 	.byte	0x04, 0x17
        /*004a*/ 	.short	(.L_94 - .L_93)
.L_93:
        /*004c*/ 	.word	0x00000000
        /*0050*/ 	.short	0x0003
        /*0052*/ 	.short	0x0018
        /*0054*/ 	.byte	0x00, 0xf5, 0x21, 0x00


	//----- nvinfo : EIATTR_KPARAM_INFO
	.align		4
.L_94:
        /*0058*/ 	.byte	0x04, 0x17
        /*005a*/ 	.short	(.L_96 - .L_95)
.L_95:
        /*005c*/ 	.word	0x00000000
        /*0060*/ 	.short	0x0002
        /*0062*/ 	.short	0x0010
        /*0064*/ 	.byte	0x00, 0xf5, 0x21, 0x00


	//----- nvinfo : EIATTR_KPARAM_INFO
	.align		4
.L_96:
        /*0068*/ 	.byte	0x04, 0x17
        /*006a*/ 	.short	(.L_98 - .L_97)
.L_97:
        /*006c*/ 	.word	0x00000000
        /*0070*/ 	.short	0x0001
        /*0072*/ 	.short	0x0008
        /*0074*/ 	.byte	0x00, 0xf5, 0x21, 0x00


	//----- nvinfo : EIATTR_KPARAM_INFO
	.align		4
.L_98:
        /*0078*/ 	.byte	0x04, 0x17
        /*007a*/ 	.short	(.L_100 - .L_99)
.L_99:
        /*007c*/ 	.word	0x00000000
        /*0080*/ 	.short	0x0000
        /*0082*/ 	.short	0x0000
        /*0084*/ 	.byte	0x00, 0xf5, 0x21, 0x00


	//----- nvinfo : EIATTR_SPARSE_MMA_MASK
	.align		4
.L_100:
        /*0088*/ 	.byte	0x03, 0x50
        /*008a*/ 	.short	0x0000


	//----- nvinfo : EIATTR_MAXREG_COUNT
	.align		4
        /*008c*/ 	.byte	0x03, 0x1b
        /*008e*/ 	.short	0x00ff


	//----- nvinfo : EIATTR_MERCURY_ISA_VERSION
	.align		4
        /*0090*/ 	.byte	0x03, 0x5f
        /*0092*/ 	.short	0x0101


	//----- nvinfo : EIATTR_VRC_CTA_INIT_COUNT
	.align		4
        /*0094*/ 	.byte	0x02, 0x4a
	.zero		1
	.zero		1


	//----- nvinfo : EIATTR_EXIT_INSTR_OFFSETS
	.align		4
        /*0098*/ 	.byte	0x04, 0x1c
        /*009a*/ 	.short	(.L_102 - .L_101)


	//   ....[0]....
.L_101:
        /*009c*/ 	.word	0x000001b0


	//   ....[1]....
        /*00a0*/ 	.word	0x00001ae0


	//----- nvinfo : EIATTR_CRS_STACK_SIZE
	.align		4
.L_102:
        /*00a4*/ 	.byte	0x04, 0x1e
        /*00a6*/ 	.short	(.L_104 - .L_103)
.L_103:
        /*00a8*/ 	.word	0x00000000


	//----- nvinfo : EIATTR_CBANK_PARAM_SIZE
	.align		4
.L_104:
        /*00ac*/ 	.byte	0x03, 0x19
        /*00ae*/ 	.short	0x0038


	//----- nvinfo : EIATTR_PARAM_CBANK
	.align		4
        /*00b0*/ 	.byte	0x04, 0x0a
        /*00b2*/ 	.short	(.L_106 - .L_105)
	.align		4
.L_105:
        /*00b4*/ 	.word	index@(.nv.constant0._Z22distribucionParticulasPfS_S_S_iP17curandStateXORWOWff)
        /*00b8*/ 	.short	0x0380
        /*00ba*/ 	.short	0x0038


	//----- nvinfo : EIATTR_SW_WAR
	.align		4
.L_106:
        /*00bc*/ 	.byte	0x04, 0x36
        /*00be*/ 	.short	(.L_108 - .L_107)
.L_107:
        /*00c0*/ 	.word	0x00000008
.L_108:


//--------------------- .nv.callgraph             --------------------------
	.section	.nv.callgraph,"",@"SHT_CUDA_CALLGRAPH"
	.align	4
	.sectionentsize	8
	.align		4
        /*0000*/ 	.word	0x00000000
	.align		4
        /*0004*/ 	.word	0xffffffff
	.align		4
        /*0008*/ 	.word	0x00000000
	.align		4
        /*000c*/ 	.word	0xfffffffe
	.align		4
        /*0010*/ 	.word	0x00000000
	.align		4
        /*0014*/ 	.word	0xfffffffd
	.align		4
        /*0018*/ 	.word	0x00000000
	.align		4
        /*001c*/ 	.word	0xfffffffc


//--------------------- .nv.constant4             --------------------------
	.section	.nv.constant4,"a",@progbits
	.align	8
	.align		8
.nv.constant4:
        /*0000*/ 	.dword	precalc_xorwow_matrix
	.align		8
        /*0008*/ 	.dword	precalc_xorwow_offset_matrix
	.align		8
        /*0010*/ 	.dword	mrg32k3aM1
	.align		8
        /*0018*/ 	.dword	mrg32k3aM2
	.align		8
        /*0020*/ 	.dword	mrg32k3aM1SubSeq
	.align		8
        /*0028*/ 	.dword	mrg32k3aM2SubSeq
	.align		8
        /*0030*/ 	.dword	mrg32k3aM1Seq
	.align		8
        /*0038*/ 	.dword	mrg32k3aM2Seq


//--------------------- .nv.constant3             --------------------------
	.section	.nv.constant3,"a",@progbits
	.align	8
.nv.constant3:
	.type		__cr_lgamma_table,@object
	.size		__cr_lgamma_table,(.L_8 - __cr_lgamma_table)
__cr_lgamma_table:
        /*0000*/ 	.byte	0x00, 0x00, 0x00, 0x00, 0x00, 0x00, 0x00, 0x00, 0x00, 0x00, 0x00, 0x00, 0x00, 0x00, 0x00, 0x00
        /*0010*/ 	.byte	0xef, 0x39, 0xfa, 0xfe, 0x42, 0x2e, 0xe6, 0x3f, 0x02, 0x20, 0x2a, 0xfa, 0x0b, 0xab, 0xfc, 0x3f
        /*0020*/ 	.byte	0xf9, 0x2c, 0x92, 0x7c, 0xa7, 0x6c, 0x09, 0x40, 0xc9, 0x79, 0x44, 0x3c, 0x64, 0x26, 0x13, 0x40
        /*0030*/ 	.byte	0xca, 0x01, 0xcf, 0x3a, 0x27, 0x51, 0x1a, 0x40, 0x30, 0xcc, 0x2d, 0xf3, 0xe1, 0x0c, 0x21, 0x40
        /*0040*/ 	.byte	0x0d, 0xb7, 0xfc, 0x82, 0x8e, 0x35, 0x25, 0x40
.L_8:


//--------------------- .text._Z15calculoDensidadPfS_S_iif --------------------------
	.section	.text._Z15calculoDensidadPfS_S_iif,"ax",@progbits
	.align	128
        .global         _Z15calculoDensidadPfS_S_iif
        .type           _Z15calculoDensidadPfS_S_iif,@function
        .size           _Z15calculoDensidadPfS_S_iif,(.L_x_48 - _Z15calculoDensidadPfS_S_iif)
        .other          _Z15calculoDensidadPfS_S_iif,@"STO_CUDA_ENTRY STV_DEFAULT"
_Z15calculoDensidadPfS_S_iif:
.text._Z15calculoDensidadPfS_S_iif:
[----:B------:R-:W-:Y:S01]  /*0000*/  LDC R1, c[0x0][0x37c] ;  /* 0x0000df00ff017b82 */ /* 0x000fe20000000800 */
[----:B------:R-:W0:Y:S01]  /*0010*/  LDCU UR4, c[0x0][0x39c] ;  /* 0x00007380ff0477ac */ /* 0x000e220008000800 */
[----:B------:R-:W1:Y:S06]  /*0020*/  S2R R7, SR_TID.X ;  /* 0x0000000000077919 */ /* 0x000e6c0000002100 */
[----:B------:R-:W1:Y:S01]  /*0030*/  LDC R2, c[0x0][0x360] ;  /* 0x0000d800ff027b82 */ /* 0x000e620000000800 */
[----:B------:R-:W2:Y:S01]  /*0040*/  LDCU UR5, c[0x0][0x3a0] ;  /* 0x00007400ff0577ac */ /* 0x000ea20008000800 */
[----:B0-----:R-:W-:Y:S01]  /*0050*/  UIMAD UR4, UR4, UR4, URZ ;  /* 0x00000004040472a4 */ /* 0x001fe2000f8e02ff */
[----:B--2---:R-:W-:-:S05]  /*0060*/  IMAD.U32 R6, RZ, RZ, UR5 ;  /* 0x00000005ff067e24 */ /* 0x004fca000f8e00ff */
[----:B------:R-:W-:-:S04]  /*0070*/  I2FP.F32.U32 R3, UR4 ;  /* 0x0000000400037c45 */ /* 0x000fc80008201000 */
[----:B------:R-:W0:Y:S01]  /*0080*/  MUFU.RCP R0, R3 ;  /* 0x0000000300007308 */ /* 0x000e220000001000 */
[----:B------:R-:W1:Y:S07]  /*0090*/  S2UR UR4, SR_CTAID.X ;  /* 0x00000000000479c3 */ /* 0x000e6e0000002500 */
[----:B------:R-:W2:Y:S01]  /*00a0*/  FCHK P0, R6, R3 ;  /* 0x0000000306007302 */ /* 0x000ea20000000000 */
[----:B0-----:R-:W-:-:S04]  /*00b0*/  FFMA R5, -R3, R0, 1 ;  /* 0x3f80000003057423 */ /* 0x001fc80000000100 */
[----:B------:R-:W-:-:S04]  /*00c0*/  FFMA R0, R0, R5, R0 ;  /* 0x0000000500007223 */ /* 0x000fc80000000000 */
[----:B------:R-:W-:Y:S01]  /*00d0*/  FFMA R5, R0, UR5, RZ ;  /* 0x0000000500057c23 */ /* 0x000fe200080000ff */
[----:B-1----:R-:W-:-:S03]  /*00e0*/  IMAD R2, R2, UR4, R7 ;  /* 0x0000000402027c24 */ /* 0x002fc6000f8e0207 */
[----:B------:R-:W-:-:S04]  /*00f0*/  FFMA R4, -R3, R5, UR5 ;  /* 0x0000000503047e23 */ /* 0x000fc80008000105 */
[----:B------:R-:W-:Y:S01]  /*0100*/  FFMA R5, R0, R4, R5 ;  /* 0x0000000400057223 */ /* 0x000fe20000000005 */
[----:B--2---:R-:W-:Y:S06]  /*0110*/  @!P0 BRA `(.L_x_0) ;  /* 0x0000000000148947 */ /* 0x004fec0003800000 */
[----:B------:R-:W0:Y:S01]  /*0120*/  LDCU UR4, c[0x0][0x3a0] ;  /* 0x00007400ff0477ac */ /* 0x000e220008000800 */
[----:B------:R-:W-:Y:S01]  /*0130*/  MOV R10, 0x160 ;  /* 0x00000160000a7802 */ /* 0x000fe20000000f00 */
[----:B0-----:R-:W-:-:S07]  /*0140*/  IMAD.U32 R0, RZ, RZ, UR4 ;  /* 0x00000004ff007e24 */ /* 0x001fce000f8e00ff */
[----:B------:R-:W-:Y:S05]  /*0150*/  CALL.REL.NOINC `($__internal_1_$__cuda_sm3x_div_rn_noftz_f32_slowpath) ;  /* 0x0000000c00807944 */ /* 0x000fea0003c00000 */
[----:B------:R-:W-:-:S07]  /*0160*/  IMAD.MOV.U32 R5, RZ, RZ, R0 ;  /* 0x000000ffff057224 */ /* 0x000fce00078e0000 */
.L_x_0:
[----:B------:R-:W0:Y:S02]  /*0170*/  LDCU UR4, c[0x0][0x398] ;  /* 0x00007300ff0477ac */ /* 0x000e240008000800 */
[----:B0-----:R-:W-:-:S13]  /*0180*/  ISETP.GE.AND P0, PT, R2, UR4, PT ;  /* 0x0000000402007c0c */ /* 0x001fda000bf06270 */
[----:B------:R-:W-:Y:S05]  /*0190*/  @P0 EXIT ;  /* 0x000000000000094d */ /* 0x000fea0003800000 */
[----:B------:R-:W0:Y:S01]  /*01a0*/  LDCU UR4, c[0x0][0x39c] ;  /* 0x00007380ff0477ac */ /* 0x000e220008000800 */
[----:B------:R-:W1:Y:S01]  /*01b0*/  LDCU UR6, c[0x0][0x3a0] ;  /* 0x00007400ff0677ac */ /* 0x000e620008000800 */
[----:B0-----:R-:W-:Y:S01]  /*01c0*/  I2FP.F32.S32 R4, UR4 ;  /* 0x0000000400047c45 */ /* 0x001fe20008201400 */
[----:B------:R-:W0:Y:S03]  /*01d0*/  LDCU.64 UR4, c[0x0][0x358] ;  /* 0x00006b00ff0477ac */ /* 0x000e260008000a00 */
[----:B------:R-:W2:Y:S01]  /*01e0*/  MUFU.RCP R3, R4 ;  /* 0x0000000400037308 */ /* 0x000ea20000001000 */
[----:B-1----:R-:W-:-:S07]  /*01f0*/  IMAD.U32 R7, RZ, RZ, UR6 ;  /* 0x00000006ff077e24 */ /* 0x002fce000f8e00ff */
[----:B------:R-:W1:Y:S01]  /*0200*/  FCHK P0, R7, R4 ;  /* 0x0000000407007302 */ /* 0x000e620000000000 */
[----:B--2---:R-:W-:-:S04]  /*0210*/  FFMA R0, -R4, R3, 1 ;  /* 0x3f80000004007423 */ /* 0x004fc80000000103 */
[----:B------:R-:W-:-:S04]  /*0220*/  FFMA R0, R3, R0, R3 ;  /* 0x0000000003007223 */ /* 0x000fc80000000003 */
[----:B------:R-:W-:-:S04]  /*0230*/  FFMA R3, R0, UR6, RZ ;  /* 0x0000000600037c23 */ /* 0x000fc800080000ff */
[----:B------:R-:W-:-:S04]  /*0240*/  FFMA R6, -R4, R3, UR6 ;  /* 0x0000000604067e23 */ /* 0x000fc80008000103 */
[----:B------:R-:W-:Y:S01]  /*0250*/  FFMA R3, R0, R6, R3 ;  /* 0x0000000600037223 */ /* 0x000fe20000000003 */
[----:B01----:R-:W-:Y:S06]  /*0260*/  @!P0 BRA `(.L_x_1) ;  /* 0x0000000000188947 */ /* 0x003fec0003800000 */
[----:B------:R-:W0:Y:S01]  /*0270*/  LDCU UR6, c[0x0][0x3a0] ;  /* 0x00007400ff0677ac */ /* 0x000e220008000800 */
[----:B------:R-:W-:Y:S01]  /*0280*/  IMAD.MOV.U32 R3, RZ, RZ, R4 ;  /* 0x000000ffff037224 */ /* 0x000fe200078e0004 */
[----:B------:R-:W-:Y:S01]  /*0290*/  MOV R10, 0x2c0 ;  /* 0x000002c0000a7802 */ /* 0x000fe20000000f00 */
[----:B0-----:R-:W-:-:S07]  /*02a0*/  IMAD.U32 R0, RZ, RZ, UR6 ;  /* 0x00000006ff007e24 */ /* 0x001fce000f8e00ff */
[----:B------:R-:W-:Y:S05]  /*02b0*/  CALL.REL.NOINC `($__internal_1_$__cuda_sm3x_div_rn_noftz_f32_slowpath) ;  /* 0x0000000c00287944 */ /* 0x000fea0003c00000 */
[----:B------:R-:W-:-:S07]  /*02c0*/  IMAD.MOV.U32 R3, RZ, RZ, R0 ;  /* 0x000000ffff037224 */ /* 0x000fce00078e0000 */
.L_x_1:
[----:B------:R-:W0:Y:S02]  /*02d0*/  LDC.64 R6, c[0x0][0x380] ;  /* 0x0000e000ff067b82 */ /* 0x000e240000000a00 */
[----:B0-----:R-:W-:-:S05]  /*02e0*/  IMAD.WIDE R6, R2, 0x4, R6 ;  /* 0x0000000402067825 */ /* 0x001fca00078e0206 */
[----:B------:R-:W2:Y:S01]  /*02f0*/  LDG.E R0, desc[UR4][R6.64] ;  /* 0x0000000406007981 */ /* 0x000ea2000c1e1900 */
[----:B------:R-:W0:Y:S01]  /*0300*/  MUFU.RCP R4, R3 ;  /* 0x0000000300047308 */ /* 0x000e220000001000 */
[----:B------:R-:W-:Y:S01]  /*0310*/  BSSY.RECONVERGENT B0, `(.L_x_2) ;  /* 0x000000b000007945 */ /* 0x000fe20003800200 */
[----:B0-----:R-:W-:-:S04]  /*0320*/  FFMA R9, R4, -R3, 1 ;  /* 0x3f80000004097423 */ /* 0x001fc80000000803 */
[----:B------:R-:W-:Y:S02]  /*0330*/  FFMA R9, R4, R9, R4 ;  /* 0x0000000904097223 */ /* 0x000fe40000000004 */
[----:B--2---:R-:W0:Y:S02]  /*0340*/  FCHK P0, R0, R3 ;  /* 0x0000000300007302 */ /* 0x004e240000000000 */
[----:B------:R-:W-:-:S04]  /*0350*/  FFMA R8, R0, R9, RZ ;  /* 0x0000000900087223 */ /* 0x000fc800000000ff */
[----:B------:R-:W-:-:S04]  /*0360*/  FFMA R4, R8, -R3, R0 ;  /* 0x8000000308047223 */ /* 0x000fc80000000000 */
[----:B------:R-:W-:Y:S01]  /*0370*/  FFMA R8, R9, R4, R8 ;  /* 0x0000000409087223 */ /* 0x000fe20000000008 */
[----:B0-----:R-:W-:Y:S06]  /*0380*/  @!P0 BRA `(.L_x_3) ;  /* 0x00000000000c8947 */ /* 0x001fec0003800000 */
[----:B------:R-:W-:-:S07]  /*0390*/  MOV R10, 0x3b0 ;  /* 0x000003b0000a7802 */ /* 0x000fce0000000f00 */
[----:B------:R-:W-:Y:S05]  /*03a0*/  CALL.REL.NOINC `($__internal_1_$__cuda_sm3x_div_rn_noftz_f32_slowpath) ;  /* 0x0000000800ec7944 */ /* 0x000fea0003c00000 */
[----:B------:R-:W-:-:S07]  /*03b0*/  IMAD.MOV.U32 R8, RZ, RZ, R0 ;  /* 0x000000ffff087224 */ /* 0x000fce00078e0000 */
.L_x_3:
[----:B------:R-:W-:Y:S05]  /*03c0*/  BSYNC.RECONVERGENT B0 ;  /* 0x0000000000007941 */ /* 0x000fea0003800200 */
.L_x_2:
[----:B------:R-:W0:Y:S02]  /*03d0*/  LDC.64 R6, c[0x0][0x388] ;  /* 0x0000e200ff067b82 */ /* 0x000e240000000a00 */
[----:B0-----:R-:W-:-:S06]  /*03e0*/  IMAD.WIDE R6, R2, 0x4, R6 ;  /* 0x0000000402067825 */ /* 0x001fcc00078e0206 */
[----:B------:R-:W2:Y:S01]  /*03f0*/  LDG.E R6, desc[UR4][R6.64] ;  /* 0x0000000406067981 */ /* 0x000ea2000c1e1900 */
[----:B------:R-:W0:Y:S01]  /*0400*/  MUFU.RCP R0, R3 ;  /* 0x0000000300007308 */ /* 0x000e220000001000 */
[----:B------:R-:W-:Y:S07]  /*0410*/  BSSY.RECONVERGENT B0, `(.L_x_4) ;  /* 0x000000d000007945 */ /* 0x000fee0003800200 */
[----:B------:R-:W-:Y:S01]  /*0420*/  F2I.TRUNC.NTZ R4, R8 ;  /* 0x0000000800047305 */ /* 0x000fe2000020f100 */
[----:B0-----:R-:W-:-:S04]  /*0430*/  FFMA R9, R0, -R3, 1 ;  /* 0x3f80000000097423 */ /* 0x001fc80000000803 */
[----:B------:R-:W-:-:S03]  /*0440*/  FFMA R0, R0, R9, R0 ;  /* 0x0000000900007223 */ /* 0x000fc60000000000 */
[----:B--2---:R-:W0:Y:S01]  /*0450*/  FCHK P0, R6, R3 ;  /* 0x0000000306007302 */ /* 0x004e220000000000 */
[----:B------:R-:W-:-:S04]  /*0460*/  FFMA R9, R0, R6, RZ ;  /* 0x0000000600097223 */ /* 0x000fc800000000ff */
[----:B------:R-:W-:-:S04]  /*0470*/  FFMA R12, R9, -R3, R6 ;  /* 0x80000003090c7223 */ /* 0x000fc80000000006 */
[----:B------:R-:W-:Y:S01]  /*0480*/  FFMA R12, R0, R12, R9 ;  /* 0x0000000c000c7223 */ /* 0x000fe20000000009 */
[----:B0-----:R-:W-:Y:S06]  /*0490*/  @!P0 BRA `(.L_x_5) ;  /* 0x0000000000108947 */ /* 0x001fec0003800000 */
[----:B------:R-:W-:Y:S02]  /*04a0*/  MOV R0, R6 ;  /* 0x0000000600007202 */ /* 0x000fe40000000f00 */
[----:B------:R-:W-:-:S07]  /*04b0*/  MOV R10, 0x4d0 ;  /* 0x000004d0000a7802 */ /* 0x000fce0000000f00 */
[----:B------:R-:W-:Y:S05]  /*04c0*/  CALL.REL.NOINC `($__internal_1_$__cuda_sm3x_div_rn_noftz_f32_slowpath) ;  /* 0x0000000800a47944 */ /* 0x000fea0003c00000 */
[----:B------:R-:W-:-:S07]  /*04d0*/  IMAD.MOV.U32 R12, RZ, RZ, R0 ;  /* 0x000000ffff0c7224 */ /* 0x000fce00078e0000 */
.L_x_5:
[----:B------:R-:W-:Y:S05]  /*04e0*/  BSYNC.RECONVERGENT B0 ;  /* 0x0000000000007941 */ /* 0x000fea0003800200 */
.L_x_4:
[----:B------:R-:W0:Y:S01]  /*04f0*/  F2F.F64.F32 R6, R5 ;  /* 0x0000000500067310 */ /* 0x000e220000201800 */
[----:B------:R-:W-:Y:S01]  /*0500*/  IMAD.MOV.U32 R2, RZ, RZ, 0x1 ;  /* 0x00000001ff027424 */ /* 0x000fe200078e00ff */
[----:B------:R-:W-:Y:S01]  /*0510*/  I2FP.F32.S32 R9, R4 ;  /* 0x0000000400097245 */ /* 0x000fe20000201400 */
[----:B------:R-:W-:Y:S04]  /*0520*/  BSSY.RECONVERGENT B0, `(.L_x_6) ;  /* 0x0000014000007945 */ /* 0x000fe80003800200 */
[----:B------:R-:W-:Y:S01]  /*0530*/  FADD R0, -R9, R8 ;  /* 0x0000000809007221 */ /* 0x000fe20000000100 */
[----:B------:R-:W-:Y:S08]  /*0540*/  F2I.TRUNC.NTZ R12, R12 ;  /* 0x0000000c000c7305 */ /* 0x000ff0000020f100 */
[----:B0-----:R-:W0:Y:S08]  /*0550*/  MUFU.RCP64H R3, R7 ;  /* 0x0000000700037308 */ /* 0x001e300000001800 */
[----:B------:R-:W1:Y:S01]  /*0560*/  F2F.F64.F32 R8, R0 ;  /* 0x0000000000087310 */ /* 0x000e620000201800 */
[----:B0-----:R-:W-:-:S02]  /*0570*/  DFMA R10, -R6, R2, 1 ;  /* 0x3ff00000060a742b */ /* 0x001fc40000000102 */
[----:B-1----:R-:W-:-:S06]  /*0580*/  DADD R8, -R8, 1 ;  /* 0x3ff0000008087429 */ /* 0x002fcc0000000100 */
[----:B------:R-:W-:-:S08]  /*0590*/  DFMA R10, R10, R10, R10 ;  /* 0x0000000a0a0a722b */ /* 0x000fd0000000000a */
[----:B------:R-:W-:Y:S01]  /*05a0*/  DFMA R10, R2, R10, R2 ;  /* 0x0000000a020a722b */ /* 0x000fe20000000002 */
[----:B------:R-:W-:-:S07]  /*05b0*/  FSETP.GEU.AND P1, PT, |R9|, 6.5827683646048100446e-37, PT ;  /* 0x036000000900780b */ /* 0x000fce0003f2e200 */
[----:B------:R-:W-:-:S08]  /*05c0*/  DFMA R2, -R6, R10, 1 ;  /* 0x3ff000000602742b */ /* 0x000fd0000000010a */
[----:B------:R-:W-:-:S08]  /*05d0*/  DFMA R2, R10, R2, R10 ;  /* 0x000000020a02722b */ /* 0x000fd0000000000a */
[----:B------:R-:W-:-:S08]  /*05e0*/  DMUL R10, R8, R2 ;  /* 0x00000002080a7228 */ /* 0x000fd00000000000 */
[----:B------:R-:W-:-:S08]  /*05f0*/  DFMA R14, -R6, R10, R8 ;  /* 0x0000000a060e722b */ /* 0x000fd00000000108 */
[----:B------:R-:W-:-:S10]  /*0600*/  DFMA R2, R2, R14, R10 ;  /* 0x0000000e0202722b */ /* 0x000fd4000000000a */
[----:B------:R-:W-:-:S05]  /*0610*/  FFMA R10, RZ, R7, R3 ;  /* 0x00000007ff0a7223 */ /* 0x000fca0000000003 */
[----:B------:R-:W-:-:S13]  /*0620*/  FSETP.GT.AND P0, PT, |R10|, 1.469367938527859385e-39, PT ;  /* 0x001000000a00780b */ /* 0x000fda0003f04200 */
[----:B------:R-:W-:Y:S05]  /*0630*/  @P0 BRA P1, `(.L_x_7) ;  /* 0x0000000000080947 */ /* 0x000fea0000800000 */
[----:B------:R-:W-:-:S07]  /*0640*/  MOV R14, 0x660 ;  /* 0x00000660000e7802 */ /* 0x000fce0000000f00 */
[----:B------:R-:W-:Y:S05]  /*0650*/  CALL.REL.NOINC `($__internal_0_$__cuda_sm20_div_rn_f64_full) ;  /* 0x0000000000d07944 */ /* 0x000fea0003c00000 */
.L_x_7:
[----:B------:R-:W-:Y:S05]  /*0660*/  BSYNC.RECONVERGENT B0 ;  /* 0x0000000000007941 */ /* 0x000fea0003800200 */
.L_x_6:
[----:B------:R-:W0:Y:S01]  /*0670*/  LDCU UR6, c[0x0][0x39c] ;  /* 0x00007380ff0677ac */ /* 0x000e220008000800 */
[----:B------:R-:W1:Y:S01]  /*0680*/  LDC.64 R6, c[0x0][0x390] ;  /* 0x0000e400ff067b82 */ /* 0x000e620000000a00 */
[----:B0-----:R-:W-:-:S04]  /*0690*/  IMAD R9, R12, UR6, RZ ;  /* 0x000000060c097c24 */ /* 0x001fc8000f8e02ff */
[----:B------:R-:W-:-:S04]  /*06a0*/  IMAD.IADD R11, R4, 0x1, R9 ;  /* 0x00000001040b7824 */ /* 0x000fc800078e0209 */
[----:B-1----:R-:W-:-:S05]  /*06b0*/  IMAD.WIDE R6, R11, 0x4, R6 ;  /* 0x000000040b067825 */ /* 0x002fca00078e0206 */
[----:B------:R-:W2:Y:S01]  /*06c0*/  LDG.E R8, desc[UR4][R6.64] ;  /* 0x0000000406087981 */ /* 0x000ea2000c1e1900 */
[----:B------:R-:W-:-:S05]  /*06d0*/  VIADD R4, R4, 0x1 ;  /* 0x0000000104047836 */ /* 0x000fca0000000000 */
[----:B------:R-:W-:Y:S01]  /*06e0*/  ISETP.NE.AND P0, PT, R4, UR6, PT ;  /* 0x0000000604007c0c */ /* 0x000fe2000bf05270 */
[----:B--2---:R-:W0:Y:S02]  /*06f0*/  F2F.F64.F32 R10, R8 ;  /* 0x00000008000a7310 */ /* 0x004e240000201800 */
[----:B0-----:R-:W-:-:S10]  /*0700*/  DADD R10, R10, R2 ;  /* 0x000000000a0a7229 */ /* 0x001fd40000000002 */
[----:B------:R-:W0:Y:S02]  /*0710*/  F2F.F32.F64 R11, R10 ;  /* 0x0000000a000b7310 */ /* 0x000e240000301000 */
[----:B0-----:R0:W-:Y:S01]  /*0720*/  STG.E desc[UR4][R6.64], R11 ;  /* 0x0000000b06007986 */ /* 0x0011e2000c101904 */
[----:B------:R-:W-:Y:S05]  /*0730*/  @P0 BRA `(.L_x_8) ;  /* 0x0000000000500947 */ /* 0x000fea0003800000 */
[----:B------:R-:W1:Y:S01]  /*0740*/  MUFU.RCP R2, R5 ;  /* 0x0000000500027308 */ /* 0x000e620000001000 */
[----:B------:R-:W-:Y:S07]  /*0750*/  BSSY.RECONVERGENT B0, `(.L_x_9) ;  /* 0x000000c000007945 */ /* 0x000fee0003800200 */
[----:B------:R-:W2:Y:S01]  /*0760*/  FCHK P0, R0, R5 ;  /* 0x0000000500007302 */ /* 0x000ea20000000000 */
[----:B-1----:R-:W-:-:S04]  /*0770*/  FFMA R3, R2, -R5, 1 ;  /* 0x3f80000002037423 */ /* 0x002fc80000000805 */
[----:B------:R-:W-:-:S04]  /*0780*/  FFMA R3, R2, R3, R2 ;  /* 0x0000000302037223 */ /* 0x000fc80000000002 */
[----:B------:R-:W-:-:S04]  /*0790*/  FFMA R2, R0, R3, RZ ;  /* 0x0000000300027223 */ /* 0x000fc800000000ff */
[----:B------:R-:W-:-:S04]  /*07a0*/  FFMA R4, R2, -R5, R0 ;  /* 0x8000000502047223 */ /* 0x000fc80000000000 */
[----:B------:R-:W-:Y:S01]  /*07b0*/  FFMA R4, R3, R4, R2 ;  /* 0x0000000403047223 */ /* 0x000fe20000000002 */
[----:B--2---:R-:W-:Y:S06]  /*07c0*/  @!P0 BRA `(.L_x_10) ;  /* 0x0000000000108947 */ /* 0x004fec0003800000 */
[----:B------:R-:W-:Y:S01]  /*07d0*/  IMAD.MOV.U32 R3, RZ, RZ, R5 ;  /* 0x000000ffff037224 */ /* 0x000fe200078e0005 */
[----:B------:R-:W-:-:S07]  /*07e0*/  MOV R10, 0x800 ;  /* 0x00000800000a7802 */ /* 0x000fce0000000f00 */
[----:B0-----:R-:W-:Y:S05]  /*07f0*/  CALL.REL.NOINC `($__internal_1_$__cuda_sm3x_div_rn_noftz_f32_slowpath) ;  /* 0x0000000400d87944 */ /* 0x001fea0003c00000 */
[----:B------:R-:W-:-:S07]  /*0800*/  IMAD.MOV.U32 R4, RZ, RZ, R0 ;  /* 0x000000ffff047224 */ /* 0x000fce00078e0000 */
.L_x_10:
[----:B------:R-:W-:Y:S05]  /*0810*/  BSYNC.RECONVERGENT B0 ;  /* 0x0000000000007941 */ /* 0x000fea0003800200 */
.L_x_9:
[----:B------:R-:W1:Y:S02]  /*0820*/  LDC.64 R2, c[0x0][0x390] ;  /* 0x0000e400ff027b82 */ /* 0x000e640000000a00 */
[----:B-1----:R-:W-:-:S05]  /*0830*/  IMAD.WIDE R2, R9, 0x4, R2 ;  /* 0x0000000409027825 */ /* 0x002fca00078e0202 */
[----:B------:R-:W2:Y:S02]  /*0840*/  LDG.E R5, desc[UR4][R2.64] ;  /* 0x0000000402057981 */ /* 0x000ea4000c1e1900 */
[----:B--2---:R-:W-:-:S05]  /*0850*/  FADD R5, R5, R4 ;  /* 0x0000000405057221 */ /* 0x004fca0000000000 */
[----:B------:R-:W-:Y:S01]  /*0860*/  STG.E desc[UR4][R2.64], R5 ;  /* 0x0000000502007986 */ /* 0x000fe2000c101904 */
[----:B------:R-:W-:Y:S05]  /*0870*/  EXIT ;  /* 0x000000000000794d */ /* 0x000fea0003800000 */
.L_x_8:
        /* <DEDUP_REMOVED lines=12> */
[----:B------:R-:W-:-:S07]  /*0940*/  MOV R2, R0 ;  /* 0x0000000000027202 */ /* 0x000fce0000000f00 */
.L_x_12:
[----:B------:R-:W-:Y:S05]  /*0950*/  BSYNC.RECONVERGENT B0 ;  /* 0x0000000000007941 */ /* 0x000fea0003800200 */
.L_x_11:
[----:B------:R-:W2:Y:S02]  /*0960*/  LDG.E R3, desc[UR4][R6.64+0x4] ;  /* 0x0000040406037981 */ /* 0x000ea4000c1e1900 */
[----:B--2---:R-:W-:-:S05]  /*0970*/  FADD R3, R3, R2 ;  /* 0x0000000203037221 */ /* 0x004fca0000000000 */
[----:B------:R-:W-:Y:S01]  /*0980*/  STG.E desc[UR4][R6.64+0x4], R3 ;  /* 0x0000040306007986 */ /* 0x000fe2000c101904 */
[----:B------:R-:W-:Y:S05]  /*0990*/  EXIT ;  /* 0x000000000000794d */ /* 0x000fea0003800000 */
        .weak           $__internal_0_$__cuda_sm20_div_rn_f64_full
        .type           $__internal_0_$__cuda_sm20_div_rn_f64_full,@function
        .size           $__internal_0_$__cuda_sm20_div_rn_f64_full,($__internal_1_$__cuda_sm3x_div_rn_noftz_f32_slowpath - $__internal_0_$__cuda_sm20_div_rn_f64_full)
$__internal_0_$__cuda_sm20_div_rn_f64_full:
[C---:B------:R-:W-:Y:S01]  /*09a0*/  FSETP.GEU.AND P0, PT, |R7|.reuse, 1.469367938527859385e-39, PT ;  /* 0x001000000700780b */ /* 0x040fe20003f0e200 */
[----:B------:R-:W-:Y:S01]  /*09b0*/  IMAD.MOV.U32 R16, RZ, RZ, 0x1 ;  /* 0x00000001ff107424 */ /* 0x000fe200078e00ff */
[----:B------:R-:W-:Y:S01]  /*09c0*/  LOP3.LUT R2, R7, 0x800fffff, RZ, 0xc0, !PT ;  /* 0x800fffff07027812 */ /* 0x000fe200078ec0ff */
[----:B------:R-:W-:Y:S01]  /*09d0*/  IMAD.MOV.U32 R15, RZ, RZ, 0x1ca00000 ;  /* 0x1ca00000ff0f7424 */ /* 0x000fe200078e00ff */
[C---:B------:R-:W-:Y:S01]  /*09e0*/  FSETP.GEU.AND P2, PT, |R9|.reuse, 1.469367938527859385e-39, PT ;  /* 0x001000000900780b */ /* 0x040fe20003f4e200 */
[----:B------:R-:W-:Y:S01]  /*09f0*/  BSSY.RECONVERGENT B1, `(.L_x_13) ;  /* 0x0000052000017945 */ /* 0x000fe20003800200 */
[----:B------:R-:W-:Y:S01]  /*0a00*/  LOP3.LUT R3, R2, 0x3ff00000, RZ, 0xfc, !PT ;  /* 0x3ff0000002037812 */ /* 0x000fe200078efcff */
[----:B------:R-:W-:Y:S01]  /*0a10*/  IMAD.MOV.U32 R2, RZ, RZ, R6 ;  /* 0x000000ffff027224 */ /* 0x000fe200078e0006 */
[----:B------:R-:W-:Y:S02]  /*0a20*/  LOP3.LUT R13, R9, 0x7ff00000, RZ, 0xc0, !PT ;  /* 0x7ff00000090d7812 */ /* 0x000fe400078ec0ff */
[----:B------:R-:W-:-:S03]  /*0a30*/  LOP3.LUT R22, R7, 0x7ff00000, RZ, 0xc0, !PT ;  /* 0x7ff0000007167812 */ /* 0x000fc600078ec0ff */
[----:B------:R-:W-:Y:S01]  /*0a40*/  @!P0 DMUL R2, R6, 8.98846567431157953865e+307 ;  /* 0x7fe0000006028828 */ /* 0x000fe20000000000 */
[----:B------:R-:W-:Y:S01]  /*0a50*/  ISETP.GE.U32.AND P1, PT, R13, R22, PT ;  /* 0x000000160d00720c */ /* 0x000fe20003f26070 */
[----:B------:R-:W-:Y:S02]  /*0a60*/  IMAD.MOV.U32 R23, RZ, RZ, R13 ;  /* 0x000000ffff177224 */ /* 0x000fe400078e000d */
[----:B------:R-:W-:Y:S02]  /*0a70*/  @!P2 LOP3.LUT R18, R7, 0x7ff00000, RZ, 0xc0, !PT ;  /* 0x7ff000000712a812 */ /* 0x000fe400078ec0ff */
[----:B------:R-:W0:Y:S02]  /*0a80*/  MUFU.RCP64H R17, R3 ;  /* 0x0000000300117308 */ /* 0x000e240000001800 */
[----:B------:R-:W-:Y:S02]  /*0a90*/  @!P2 ISETP.GE.U32.AND P3, PT, R13, R18, PT ;  /* 0x000000120d00a20c */ /* 0x000fe40003f66070 */
[----:B------:R-:W-:-:S02]  /*0aa0*/  @!P0 LOP3.LUT R22, R3, 0x7ff00000, RZ, 0xc0, !PT ;  /* 0x7ff0000003168812 */ /* 0x000fc400078ec0ff */
[----:B------:R-:W-:Y:S02]  /*0ab0*/  @!P2 SEL R19, R15, 0x63400000, !P3 ;  /* 0x634000000f13a807 */ /* 0x000fe40005800000 */
[----:B------:R-:W-:Y:S02]  /*0ac0*/  IADD3 R25, PT, PT, R22, -0x1, RZ ;  /* 0xffffffff16197810 */ /* 0x000fe40007ffe0ff */
[----:B------:R-:W-:-:S04]  /*0ad0*/  @!P2 LOP3.LUT R20, R19, 0x80000000, R9, 0xf8, !PT ;  /* 0x800000001314a812 */ /* 0x000fc800078ef809 */
[----:B------:R-:W-:Y:S01]  /*0ae0*/  @!P2 LOP3.LUT R21, R20, 0x100000, RZ, 0xfc, !PT ;  /* 0x001000001415a812 */ /* 0x000fe200078efcff */
[----:B------:R-:W-:Y:S01]  /*0af0*/  @!P2 IMAD.MOV.U32 R20, RZ, RZ, RZ ;  /* 0x000000ffff14a224 */ /* 0x000fe200078e00ff */
[----:B0-----:R-:W-:-:S08]  /*0b00*/  DFMA R10, R16, -R2, 1 ;  /* 0x3ff00000100a742b */ /* 0x001fd00000000802 */
[----:B------:R-:W-:-:S08]  /*0b10*/  DFMA R10, R10, R10, R10 ;  /* 0x0000000a0a0a722b */ /* 0x000fd0000000000a */
[----:B------:R-:W-:Y:S01]  /*0b20*/  DFMA R16, R16, R10, R16 ;  /* 0x0000000a1010722b */ /* 0x000fe20000000010 */
[----:B------:R-:W-:Y:S01]  /*0b30*/  SEL R11, R15, 0x63400000, !P1 ;  /* 0x634000000f0b7807 */ /* 0x000fe20004800000 */
[----:B------:R-:W-:-:S03]  /*0b40*/  IMAD.MOV.U32 R10, RZ, RZ, R8 ;  /* 0x000000ffff0a7224 */ /* 0x000fc600078e0008 */
[----:B------:R-:W-:-:S03]  /*0b50*/  LOP3.LUT R11, R11, 0x800fffff, R9, 0xf8, !PT ;  /* 0x800fffff0b0b7812 */ /* 0x000fc600078ef809 */
[----:B------:R-:W-:-:S03]  /*0b60*/  DFMA R18, R16, -R2, 1 ;  /* 0x3ff000001012742b */ /* 0x000fc60000000802 */
[----:B------:R-:W-:-:S05]  /*0b70*/  @!P2 DFMA R10, R10, 2, -R20 ;  /* 0x400000000a0aa82b */ /* 0x000fca0000000814 */
[----:B------:R-:W-:-:S05]  /*0b80*/  DFMA R18, R16, R18, R16 ;  /* 0x000000121012722b */ /* 0x000fca0000000010 */
[----:B------:R-:W-:-:S03]  /*0b90*/  @!P2 LOP3.LUT R23, R11, 0x7ff00000, RZ, 0xc0, !PT ;  /* 0x7ff000000b17a812 */ /* 0x000fc600078ec0ff */
[----:B------:R-:W-:Y:S02]  /*0ba0*/  DMUL R16, R18, R10 ;  /* 0x0000000a12107228 */ /* 0x000fe40000000000 */
[----:B------:R-:W-:-:S05]  /*0bb0*/  VIADD R24, R23, 0xffffffff ;  /* 0xffffffff17187836 */ /* 0x000fca0000000000 */
[----:B------:R-:W-:Y:S01]  /*0bc0*/  ISETP.GT.U32.AND P0, PT, R24, 0x7feffffe, PT ;  /* 0x7feffffe1800780c */ /* 0x000fe20003f04070 */
[----:B------:R-:W-:-:S03]  /*0bd0*/  DFMA R20, R16, -R2, R10 ;  /* 0x800000021014722b */ /* 0x000fc6000000000a */
[----:B------:R-:W-:-:S05]  /*0be0*/  ISETP.GT.U32.OR P0, PT, R25, 0x7feffffe, P0 ;  /* 0x7feffffe1900780c */ /* 0x000fca0000704470 */
[----:B------:R-:W-:-:S08]  /*0bf0*/  DFMA R20, R18, R20, R16 ;  /* 0x000000141214722b */ /* 0x000fd00000000010 */
[----:B------:R-:W-:Y:S05]  /*0c00*/  @P0 BRA `(.L_x_14) ;  /* 0x00000000006c0947 */ /* 0x000fea0003800000 */
[----:B------:R-:W-:-:S04]  /*0c10*/  LOP3.LUT R16, R7, 0x7ff00000, RZ, 0xc0, !PT ;  /* 0x7ff0000007107812 */ /* 0x000fc800078ec0ff */
[CC--:B------:R-:W-:Y:S02]  /*0c20*/  VIADDMNMX R8, R13.reuse, -R16.reuse, 0xb9600000, !PT ;  /* 0xb96000000d087446 */ /* 0x0c0fe40007800910 */
[----:B------:R-:W-:Y:S02]  /*0c30*/  ISETP.GE.U32.AND P0, PT, R13, R16, PT ;  /* 0x000000100d00720c */ /* 0x000fe40003f06070 */
[----:B------:R-:W-:Y:S02]  /*0c40*/  VIMNMX R8, PT, PT, R8, 0x46a00000, PT ;  /* 0x46a0000008087848 */ /* 0x000fe40003fe0100 */
[----:B------:R-:W-:-:S05]  /*0c50*/  SEL R13, R15, 0x63400000, !P0 ;  /* 0x634000000f0d7807 */ /* 0x000fca0004000000 */
[----:B------:R-:W-:Y:S02]  /*0c60*/  IMAD.IADD R13, R8, 0x1, -R13 ;  /* 0x00000001080d7824 */ /* 0x000fe400078e0a0d */
[----:B------:R-:W-:Y:S02]  /*0c70*/  IMAD.MOV.U32 R8, RZ, RZ, RZ ;  /* 0x000000ffff087224 */ /* 0x000fe400078e00ff */
[----:B------:R-:W-:-:S06]  /*0c80*/  VIADD R9, R13, 0x7fe00000 ;  /* 0x7fe000000d097836 */ /* 0x000fcc0000000000 */
[----:B------:R-:W-:-:S10]  /*0c90*/  DMUL R16, R20, R8 ;  /* 0x0000000814107228 */ /* 0x000fd40000000000 */
[----:B------:R-:W-:-:S13]  /*0ca0*/  FSETP.GTU.AND P0, PT, |R17|, 1.469367938527859385e-39, PT ;  /* 0x001000001100780b */ /* 0x000fda0003f0c200 */
[----:B------:R-:W-:Y:S05]  /*0cb0*/  @P0 BRA `(.L_x_15) ;  /* 0x0000000000940947 */ /* 0x000fea0003800000 */
[----:B------:R-:W-:Y:S01]  /*0cc0*/  DFMA R2, R20, -R2, R10 ;  /* 0x800000021402722b */ /* 0x000fe2000000000a */
[----:B------:R-:W-:-:S09]  /*0cd0*/  IMAD.MOV.U32 R8, RZ, RZ, RZ ;  /* 0x000000ffff087224 */ /* 0x000fd200078e00ff */
[C---:B------:R-:W-:Y:S02]  /*0ce0*/  FSETP.NEU.AND P0, PT, R3.reuse, RZ, PT ;  /* 0x000000ff0300720b */ /* 0x040fe40003f0d000 */
[----:B------:R-:W-:-:S04]  /*0cf0*/  LOP3.LUT R7, R3, 0x80000000, R7, 0x48, !PT ;  /* 0x8000000003077812 */ /* 0x000fc800078e4807 */
[----:B------:R-:W-:-:S07]  /*0d00*/  LOP3.LUT R9, R7, R9, RZ, 0xfc, !PT ;  /* 0x0000000907097212 */ /* 0x000fce00078efcff */
[----:B------:R-:W-:Y:S05]  /*0d10*/  @!P0 BRA `(.L_x_15) ;  /* 0x00000000007c8947 */ /* 0x000fea0003800000 */
[----:B------:R-:W-:Y:S01]  /*0d20*/  IMAD.MOV R3, RZ, RZ, -R13 ;  /* 0x000000ffff037224 */ /* 0x000fe200078e0a0d */
[----:B------:R-:W-:Y:S01]  /*0d30*/  DMUL.RP R8, R20, R8 ;  /* 0x0000000814087228 */ /* 0x000fe20000008000 */
[----:B------:R-:W-:-:S06]  /*0d40*/  IMAD.MOV.U32 R2, RZ, RZ, RZ ;  /* 0x000000ffff027224 */ /* 0x000fcc00078e00ff */
[----:B------:R-:W-:-:S03]  /*0d50*/  DFMA R2, R16, -R2, R20 ;  /* 0x800000021002722b */ /* 0x000fc60000000014 */
[----:B------:R-:W-:-:S03]  /*0d60*/  LOP3.LUT R7, R9, R7, RZ, 0x3c, !PT ;  /* 0x0000000709077212 */ /* 0x000fc600078e3cff */
[----:B------:R-:W-:-:S04]  /*0d70*/  IADD3 R2, PT, PT, -R13, -0x43300000, RZ ;  /* 0xbcd000000d027810 */ /* 0x000fc80007ffe1ff */
[----:B------:R-:W-:-:S04]  /*0d80*/  FSETP.NEU.AND P0, PT, |R3|, R2, PT ;  /* 0x000000020300720b */ /* 0x000fc80003f0d200 */
[----:B------:R-:W-:Y:S02]  /*0d90*/  FSEL R16, R8, R16, !P0 ;  /* 0x0000001008107208 */ /* 0x000fe40004000000 */
[----:B------:R-:W-:Y:S01]  /*0da0*/  FSEL R17, R7, R17, !P0 ;  /* 0x0000001107117208 */ /* 0x000fe20004000000 */
[----:B------:R-:W-:Y:S06]  /*0db0*/  BRA `(.L_x_15) ;  /* 0x0000000000547947 */ /* 0x000fec0003800000 */
.L_x_14:
[----:B------:R-:W-:-:S14]  /*0dc0*/  DSETP.NAN.AND P0, PT, R8, R8, PT ;  /* 0x000000080800722a */ /* 0x000fdc0003f08000 */
[----:B------:R-:W-:Y:S05]  /*0dd0*/  @P0 BRA `(.L_x_16) ;  /* 0x0000000000440947 */ /* 0x000fea0003800000 */
[----:B------:R-:W-:-:S14]  /*0de0*/  DSETP.NAN.AND P0, PT, R6, R6, PT ;  /* 0x000000060600722a */ /* 0x000fdc0003f08000 */
[----:B------:R-:W-:Y:S05]  /*0df0*/  @P0 BRA `(.L_x_17) ;  /* 0x0000000000300947 */ /* 0x000fea0003800000 */
[----:B------:R-:W-:Y:S01]  /*0e00*/  ISETP.NE.AND P0, PT, R23, R22, PT ;  /* 0x000000161700720c */ /* 0x000fe20003f05270 */
[----:B------:R-:W-:Y:S01]  /*0e10*/  IMAD.MOV.U32 R17, RZ, RZ, -0x80000 ;  /* 0xfff80000ff117424 */ /* 0x000fe200078e00ff */
[----:B------:R-:W-:-:S11]  /*0e20*/  MOV R16, 0x0 ;  /* 0x0000000000107802 */ /* 0x000fd60000000f00 */
[----:B------:R-:W-:Y:S05]  /*0e30*/  @!P0 BRA `(.L_x_15) ;  /* 0x0000000000348947 */ /* 0x000fea0003800000 */
[----:B------:R-:W-:Y:S02]  /*0e40*/  ISETP.NE.AND P0, PT, R23, 0x7ff00000, PT ;  /* 0x7ff000001700780c */ /* 0x000fe40003f05270 */
[----:B------:R-:W-:Y:S02]  /*0e50*/  LOP3.LUT R17, R9, 0x80000000, R7, 0x48, !PT ;  /* 0x8000000009117812 */ /* 0x000fe400078e4807 */
[----:B------:R-:W-:-:S13]  /*0e60*/  ISETP.EQ.OR P0, PT, R22, RZ, !P0 ;  /* 0x000000ff1600720c */ /* 0x000fda0004702670 */
[----:B------:R-:W-:Y:S01]  /*0e70*/  @P0 LOP3.LUT R2, R17, 0x7ff00000, RZ, 0xfc, !PT ;  /* 0x7ff0000011020812 */ /* 0x000fe200078efcff */
[----:B------:R-:W-:Y:S02]  /*0e80*/  @!P0 IMAD.MOV.U32 R16, RZ, RZ, RZ ;  /* 0x000000ffff108224 */ /* 0x000fe400078e00ff */
[----:B------:R-:W-:Y:S02]  /*0e90*/  @P0 IMAD.MOV.U32 R16, RZ, RZ, RZ ;  /* 0x000000ffff100224 */ /* 0x000fe400078e00ff */
[----:B------:R-:W-:Y:S01]  /*0ea0*/  @P0 IMAD.MOV.U32 R17, RZ, RZ, R2 ;  /* 0x000000ffff110224 */ /* 0x000fe200078e0002 */
[----:B------:R-:W-:Y:S06]  /*0eb0*/  BRA `(.L_x_15) ;  /* 0x0000000000147947 */ /* 0x000fec0003800000 */
.L_x_17:
[----:B------:R-:W-:Y:S01]  /*0ec0*/  LOP3.LUT R17, R7, 0x80000, RZ, 0xfc, !PT ;  /* 0x0008000007117812 */ /* 0x000fe200078efcff */
[----:B------:R-:W-:Y:S01]  /*0ed0*/  IMAD.MOV.U32 R16, RZ, RZ, R6 ;  /* 0x000000ffff107224 */ /* 0x000fe200078e0006 */
[----:B------:R-:W-:Y:S06]  /*0ee0*/  BRA `(.L_x_15) ;  /* 0x0000000000087947 */ /* 0x000fec0003800000 */
.L_x_16:
[----:B------:R-:W-:Y:S01]  /*0ef0*/  LOP3.LUT R17, R9, 0x80000, RZ, 0xfc, !PT ;  /* 0x0008000009117812 */ /* 0x000fe200078efcff */
[----:B------:R-:W-:-:S07]  /*0f00*/  IMAD.MOV.U32 R16, RZ, RZ, R8 ;  /* 0x000000ffff107224 */ /* 0x000fce00078e0008 */
.L_x_15:
[----:B------:R-:W-:Y:S05]  /*0f10*/  BSYNC.RECONVERGENT B1 ;  /* 0x0000000000017941 */ /* 0x000fea0003800200 */
.L_x_13:
[----:B------:R-:W-:Y:S01]  /*0f20*/  IMAD.MOV.U32 R15, RZ, RZ, 0x0 ;  /* 0x00000000ff0f7424 */ /* 0x000fe200078e00ff */
[----:B------:R-:W-:Y:S01]  /*0f30*/  MOV R2, R16 ;  /* 0x0000001000027202 */ /* 0x000fe20000000f00 */
[----:B------:R-:W-:Y:S02]  /*0f40*/  IMAD.MOV.U32 R3, RZ, RZ, R17 ;  /* 0x000000ffff037224 */ /* 0x000fe400078e0011 */
[----:B------:R-:W-:Y:S05]  /*0f50*/  RET.REL.NODEC R14 `(_Z15calculoDensidadPfS_S_iif) ;  /* 0xfffffff00e287950 */ /* 0x000fea0003c3ffff */
        .weak           $__internal_1_$__cuda_sm3x_div_rn_noftz_f32_slowpath
        .type           $__internal_1_$__cuda_sm3x_div_rn_noftz_f32_slowpath,@function
        .size           $__internal_1_$__cuda_sm3x_div_rn_noftz_f32_slowpath,(.L_x_48 - $__internal_1_$__cuda_sm3x_div_rn_noftz_f32_slowpath)
$__internal_1_$__cuda_sm3x_div_rn_noftz_f32_slowpath:
[--C-:B------:R-:W-:Y:S01]  /*0f60*/  SHF.R.U32.HI R12, RZ, 0x17, R3.reuse ;  /* 0x00000017ff0c7819 */ /* 0x100fe20000011603 */
[----:B------:R-:W-:Y:S01]  /*0f70*/  BSSY.RECONVERGENT B1, `(.L_x_18) ;  /* 0x0000063000017945 */ /* 0x000fe20003800200 */
[----:B------:R-:W-:Y:S01]  /*0f80*/  SHF.R.U32.HI R11, RZ, 0x17, R0 ;  /* 0x00000017ff0b7819 */ /* 0x000fe20000011600 */
[----:B------:R-:W-:Y:S01]  /*0f90*/  IMAD.MOV.U32 R13, RZ, RZ, R3 ;  /* 0x000000ffff0d7224 */ /* 0x000fe200078e0003 */
[----:B------:R-:W-:Y:S02]  /*0fa0*/  LOP3.LUT R12, R12, 0xff, RZ, 0xc0, !PT ;  /* 0x000000ff0c0c7812 */ /* 0x000fe400078ec0ff */
[----:B------:R-:W-:-:S03]  /*0fb0*/  LOP3.LUT R16, R11, 0xff, RZ, 0xc0, !PT ;  /* 0x000000ff0b107812 */ /* 0x000fc600078ec0ff */
[----:B------:R-:W-:Y:S02]  /*0fc0*/  VIADD R15, R12, 0xffffffff ;  /* 0xffffffff0c0f7836 */ /* 0x000fe40000000000 */
[----:B------:R-:W-:-:S03]  /*0fd0*/  VIADD R14, R16, 0xffffffff ;  /* 0xffffffff100e7836 */ /* 0x000fc60000000000 */
[----:B------:R-:W-:-:S04]  /*0fe0*/  ISETP.GT.U32.AND P0, PT, R15, 0xfd, PT ;  /* 0x000000fd0f00780c */ /* 0x000fc80003f04070 */
[----:B------:R-:W-:-:S13]  /*0ff0*/  ISETP.GT.U32.OR P0, PT, R14, 0xfd, P0 ;  /* 0x000000fd0e00780c */ /* 0x000fda0000704470 */
[----:B------:R-:W-:Y:S01]  /*1000*/  @!P0 IMAD.MOV.U32 R11, RZ, RZ, RZ ;  /* 0x000000ffff0b8224 */ /* 0x000fe200078e00ff */
[----:B------:R-:W-:Y:S06]  /*1010*/  @!P0 BRA `(.L_x_19) ;  /* 0x00000000005c8947 */ /* 0x000fec0003800000 */
[----:B------:R-:W-:Y:S02]  /*1020*/  FSETP.GTU.FTZ.AND P0, PT, |R0|, +INF , PT ;  /* 0x7f8000000000780b */ /* 0x000fe40003f1c200 */
[----:B------:R-:W-:-:S04]  /*1030*/  FSETP.GTU.FTZ.AND P1, PT, |R3|, +INF , PT ;  /* 0x7f8000000300780b */ /* 0x000fc80003f3c200 */
[----:B------:R-:W-:-:S13]  /*1040*/  PLOP3.LUT P0, PT, P0, P1, PT, 0xf8, 0x8f ;  /* 0x00000000008f781c */ /* 0x000fda0000703f70 */
[----:B------:R-:W-:Y:S05]  /*1050*/  @P0 BRA `(.L_x_20) ;  /* 0x00000004004c0947 */ /* 0x000fea0003800000 */
[----:B------:R-:W-:-:S13]  /*1060*/  LOP3.LUT P0, RZ, R13, 0x7fffffff, R0, 0xc8, !PT ;  /* 0x7fffffff0dff7812 */ /* 0x000fda000780c800 */
[----:B------:R-:W-:Y:S05]  /*1070*/  @!P0 BRA `(.L_x_21) ;  /* 0x00000004003c8947 */ /* 0x000fea0003800000 */
[C---:B------:R-:W-:Y:S02]  /*1080*/  FSETP.NEU.FTZ.AND P1, PT, |R0|.reuse, +INF , PT ;  /* 0x7f8000000000780b */ /* 0x040fe40003f3d200 */
[----:B------:R-:W-:Y:S02]  /*1090*/  FSETP.NEU.FTZ.AND P2, PT, |R3|, +INF , PT ;  /* 0x7f8000000300780b */ /* 0x000fe40003f5d200 */
[----:B------:R-:W-:-:S11]  /*10a0*/  FSETP.NEU.FTZ.AND P0, PT, |R0|, +INF , PT ;  /* 0x7f8000000000780b */ /* 0x000fd60003f1d200 */
[----:B------:R-:W-:Y:S05]  /*10b0*/  @!P2 BRA !P1, `(.L_x_21) ;  /* 0x00000004002ca947 */ /* 0x000fea0004800000 */
[----:B------:R-:W-:-:S04]  /*10c0*/  LOP3.LUT P1, RZ, R0, 0x7fffffff, RZ, 0xc0, !PT ;  /* 0x7fffffff00ff7812 */ /* 0x000fc8000782c0ff */
[----:B------:R-:W-:-:S13]  /*10d0*/  PLOP3.LUT P1, PT, P2, P1, PT, 0x2f, 0xf2 ;  /* 0x0000000000f2781c */ /* 0x000fda0001722577 */
[----:B------:R-:W-:Y:S05]  /*10e0*/  @P1 BRA `(.L_x_22) ;  /* 0x0000000400181947 */ /* 0x000fea0003800000 */
[----:B------:R-:W-:-:S04]  /*10f0*/  LOP3.LUT P1, RZ, R13, 0x7fffffff, RZ, 0xc0, !PT ;  /* 0x7fffffff0dff7812 */ /* 0x000fc8000782c0ff */
[----:B------:R-:W-:-:S13]  /*1100*/  PLOP3.LUT P0, PT, P0, P1, PT, 0x2f, 0xf2 ;  /* 0x0000000000f2781c */ /* 0x000fda0000702577 */
[----:B------:R-:W-:Y:S05]  /*1110*/  @P0 BRA `(.L_x_23) ;  /* 0x0000000400000947 */ /* 0x000fea0003800000 */
[----:B------:R-:W-:Y:S02]  /*1120*/  ISETP.GE.AND P0, PT, R14, RZ, PT ;  /* 0x000000ff0e00720c */ /* 0x000fe40003f06270 */
[----:B------:R-:W-:-:S11]  /*1130*/  ISETP.GE.AND P1, PT, R15, RZ, PT ;  /* 0x000000ff0f00720c */ /* 0x000fd60003f26270 */
[----:B------:R-:W-:Y:S01]  /*1140*/  @P0 MOV R11, RZ ;  /* 0x000000ff000b0202 */ /* 0x000fe20000000f00 */
[----:B------:R-:W-:Y:S02]  /*1150*/  @!P0 IMAD.MOV.U32 R11, RZ, RZ, -0x40 ;  /* 0xffffffc0ff0b8424 */ /* 0x000fe400078e00ff */
[----:B------:R-:W-:Y:S01]  /*1160*/  @!P0 FFMA R0, R0, 1.84467440737095516160e+19, RZ ;  /* 0x5f80000000008823 */ /* 0x000fe200000000ff */
[----:B------:R-:W-:Y:S01]  /*1170*/  @!P1 FFMA R13, R3, 1.84467440737095516160e+19, RZ ;  /* 0x5f800000030d9823 */ /* 0x000fe200000000ff */
[----:B------:R-:W-:-:S07]  /*1180*/  @!P1 VIADD R11, R11, 0x40 ;  /* 0x000000400b0b9836 */ /* 0x000fce0000000000 */
.L_x_19:
[----:B------:R-:W-:Y:S01]  /*1190*/  LEA R14, R12, 0xc0800000, 0x17 ;  /* 0xc08000000c0e7811 */ /* 0x000fe200078eb8ff */
[----:B------:R-:W-:Y:S04]  /*11a0*/  BSSY.RECONVERGENT B2, `(.L_x_24) ;  /* 0x0000036000027945 */ /* 0x000fe80003800200 */
[----:B------:R-:W-:Y:S02]  /*11b0*/  IMAD.IADD R14, R13, 0x1, -R14 ;  /* 0x000000010d0e7824 */ /* 0x000fe400078e0a0e */
[----:B------:R-:W-:Y:S02]  /*11c0*/  VIADD R13, R16, 0xffffff81 ;  /* 0xffffff81100d7836 */ /* 0x000fe40000000000 */
[----:B------:R0:W1:Y:S01]  /*11d0*/  MUFU.RCP R15, R14 ;  /* 0x0000000e000f7308 */ /* 0x0000620000001000 */
[----:B------:R-:W-:Y:S01]  /*11e0*/  FADD.FTZ R17, -R14, -RZ ;  /* 0x800000ff0e117221 */ /* 0x000fe20000010100 */
[C---:B------:R-:W-:Y:S01]  /*11f0*/  IMAD R0, R13.reuse, -0x800000, R0 ;  /* 0xff8000000d007824 */ /* 0x040fe200078e0200 */
[----:B0-----:R-:W-:-:S05]  /*1200*/  IADD3 R14, PT, PT, R13, 0x7f, -R12 ;  /* 0x0000007f0d0e7810 */ /* 0x001fca0007ffe80c */
[----:B------:R-:W-:Y:S02]  /*1210*/  IMAD.IADD R11, R14, 0x1, R11 ;  /* 0x000000010e0b7824 */ /* 0x000fe400078e020b */
[----:B-1----:R-:W-:-:S04]  /*1220*/  FFMA R16, R15, R17, 1 ;  /* 0x3f8000000f107423 */ /* 0x002fc80000000011 */
[----:B------:R-:W-:-:S04]  /*1230*/  FFMA R18, R15, R16, R15 ;  /* 0x000000100f127223 */ /* 0x000fc8000000000f */
[----:B------:R-:W-:-:S04]  /*1240*/  FFMA R15, R0, R18, RZ ;  /* 0x00000012000f7223 */ /* 0x000fc800000000ff */
[----:B------:R-:W-:-:S04]  /*1250*/  FFMA R16, R17, R15, R0 ;  /* 0x0000000f11107223 */ /* 0x000fc80000000000 */
[----:B------:R-:W-:-:S04]  /*1260*/  FFMA R15, R18, R16, R15 ;  /* 0x00000010120f7223 */ /* 0x000fc8000000000f */
[----:B------:R-:W-:-:S04]  /*1270*/  FFMA R16, R17, R15, R0 ;  /* 0x0000000f11107223 */ /* 0x000fc80000000000 */
[----:B------:R-:W-:-:S05]  /*1280*/  FFMA R0, R18, R16, R15 ;  /* 0x0000001012007223 */ /* 0x000fca000000000f */
[----:B------:R-:W-:-:S04]  /*1290*/  SHF.R.U32.HI R12, RZ, 0x17, R0 ;  /* 0x00000017ff0c7819 */ /* 0x000fc80000011600 */
[----:B------:R-:W-:-:S05]  /*12a0*/  LOP3.LUT R12, R12, 0xff, RZ, 0xc0, !PT ;  /* 0x000000ff0c0c7812 */ /* 0x000fca00078ec0ff */
[----:B------:R-:W-:-:S05]  /*12b0*/  IMAD.IADD R17, R12, 0x1, R11 ;  /* 0x000000010c117824 */ /* 0x000fca00078e020b */
[----:B------:R-:W-:-:S04]  /*12c0*/  IADD3 R12, PT, PT, R17, -0x1, RZ ;  /* 0xffffffff110c7810 */ /* 0x000fc80007ffe0ff */
[----:B------:R-:W-:-:S13]  /*12d0*/  ISETP.GE.U32.AND P0, PT, R12, 0xfe, PT ;  /* 0x000000fe0c00780c */ /* 0x000fda0003f06070 */
[----:B------:R-:W-:Y:S05]  /*12e0*/  @!P0 BRA `(.L_x_25) ;  /* 0x0000000000808947 */ /* 0x000fea0003800000 */
[----:B------:R-:W-:-:S13]  /*12f0*/  ISETP.GT.AND P0, PT, R17, 0xfe, PT ;  /* 0x000000fe1100780c */ /* 0x000fda0003f04270 */
[----:B------:R-:W-:Y:S05]  /*1300*/  @P0 BRA `(.L_x_26) ;  /* 0x00000000006c0947 */ /* 0x000fea0003800000 */
[----:B------:R-:W-:-:S13]  /*1310*/  ISETP.GE.AND P0, PT, R17, 0x1, PT ;  /* 0x000000011100780c */ /* 0x000fda0003f06270 */
[----:B------:R-:W-:Y:S05]  /*1320*/  @P0 BRA `(.L_x_27) ;  /* 0x0000000000740947 */ /* 0x000fea0003800000 */
[----:B------:R-:W-:Y:S02]  /*1330*/  ISETP.GE.AND P0, PT, R17, -0x18, PT ;  /* 0xffffffe81100780c */ /* 0x000fe40003f06270 */
[----:B------:R-:W-:-:S11]  /*1340*/  LOP3.LUT R0, R0, 0x80000000, RZ, 0xc0, !PT ;  /* 0x8000000000007812 */ /* 0x000fd600078ec0ff */
[----:B------:R-:W-:Y:S05]  /*1350*/  @!P0 BRA `(.L_x_27) ;  /* 0x0000000000688947 */ /* 0x000fea0003800000 */
[CCC-:B------:R-:W-:Y:S01]  /*1360*/  FFMA.RZ R11, R18.reuse, R16.reuse, R15.reuse ;  /* 0x00000010120b7223 */ /* 0x1c0fe2000000c00f */
[C---:B------:R-:W-:Y:S02]  /*1370*/  VIADD R14, R17.reuse, 0x20 ;  /* 0x00000020110e7836 */ /* 0x040fe40000000000 */
[CCC-:B------:R-:W-:Y:S01]  /*1380*/  FFMA.RM R12, R18.reuse, R16.reuse, R15.reuse ;  /* 0x00000010120c7223 */ /* 0x1c0fe2000000400f */
[----:B------:R-:W-:Y:S02]  /*1390*/  ISETP.NE.AND P2, PT, R17, RZ, PT ;  /* 0x000000ff1100720c */ /* 0x000fe40003f45270 */
[----:B------:R-:W-:Y:S01]  /*13a0*/  LOP3.LUT R13, R11, 0x7fffff, RZ, 0xc0, !PT ;  /* 0x007fffff0b0d7812 */ /* 0x000fe200078ec0ff */
[----:B------:R-:W-:Y:S01]  /*13b0*/  FFMA.RP R11, R18, R16, R15 ;  /* 0x00000010120b7223 */ /* 0x000fe2000000800f */
[----:B------:R-:W-:Y:S01]  /*13c0*/  IMAD.MOV R15, RZ, RZ, -R17 ;  /* 0x000000ffff0f7224 */ /* 0x000fe200078e0a11 */
[----:B------:R-:W-:Y:S02]  /*13d0*/  ISETP.NE.AND P1, PT, R17, RZ, PT ;  /* 0x000000ff1100720c */ /* 0x000fe40003f25270 */
[----:B------:R-:W-:-:S02]  /*13e0*/  LOP3.LUT R13, R13, 0x800000, RZ, 0xfc, !PT ;  /* 0x008000000d0d7812 */ /* 0x000fc400078efcff */
[----:B------:R-:W-:Y:S02]  /*13f0*/  FSETP.NEU.FTZ.AND P0, PT, R11, R12, PT ;  /* 0x0000000c0b00720b */ /* 0x000fe40003f1d000 */
[----:B------:R-:W-:Y:S02]  /*1400*/  SHF.L.U32 R14, R13, R14, RZ ;  /* 0x0000000e0d0e7219 */ /* 0x000fe400000006ff */
[----:B------:R-:W-:Y:S02]  /*1410*/  SEL R12, R15, RZ, P2 ;  /* 0x000000ff0f0c7207 */ /* 0x000fe40001000000 */
[----:B------:R-:W-:Y:S02]  /*1420*/  ISETP.NE.AND P1, PT, R14, RZ, P1 ;  /* 0x000000ff0e00720c */ /* 0x000fe40000f25270 */
[----:B------:R-:W-:Y:S02]  /*1430*/  SHF.R.U32.HI R12, RZ, R12, R13 ;  /* 0x0000000cff0c7219 */ /* 0x000fe4000001160d */
[----:B------:R-:W-:-:S02]  /*1440*/  PLOP3.LUT P0, PT, P0, P1, PT, 0xf8, 0x8f ;  /* 0x00000000008f781c */ /* 0x000fc40000703f70 */
[----:B------:R-:W-:Y:S02]  /*1450*/  SHF.R.U32.HI R14, RZ, 0x1, R12 ;  /* 0x00000001ff0e7819 */ /* 0x000fe4000001160c */
[----:B------:R-:W-:-:S04]  /*1460*/  SEL R11, RZ, 0x1, !P0 ;  /* 0x00000001ff0b7807 */ /* 0x000fc80004000000 */
[----:B------:R-:W-:-:S04]  /*1470*/  LOP3.LUT R11, R11, 0x1, R14, 0xf8, !PT ;  /* 0x000000010b0b7812 */ /* 0x000fc800078ef80e */
[----:B------:R-:W-:-:S05]  /*1480*/  LOP3.LUT R11, R11, R12, RZ, 0xc0, !PT ;  /* 0x0000000c0b0b7212 */ /* 0x000fca00078ec0ff */
[----:B------:R-:W-:-:S05]  /*1490*/  IMAD.IADD R11, R14, 0x1, R11 ;  /* 0x000000010e0b7824 */ /* 0x000fca00078e020b */
[----:B------:R-:W-:Y:S01]  /*14a0*/  LOP3.LUT R0, R11, R0, RZ, 0xfc, !PT ;  /* 0x000000000b007212 */ /* 0x000fe200078efcff */
[----:B------:R-:W-:Y:S06]  /*14b0*/  BRA `(.L_x_27) ;  /* 0x0000000000107947 */ /* 0x000fec0003800000 */
.L_x_26:
[----:B------:R-:W-:-:S04]  /*14c0*/  LOP3.LUT R0, R0, 0x80000000, RZ, 0xc0, !PT ;  /* 0x8000000000007812 */ /* 0x000fc800078ec0ff */
[----:B------:R-:W-:Y:S01]  /*14d0*/  LOP3.LUT R0, R0, 0x7f800000, RZ, 0xfc, !PT ;  /* 0x7f80000000007812 */ /* 0x000fe200078efcff */
[----:B------:R-:W-:Y:S06]  /*14e0*/  BRA `(.L_x_27) ;  /* 0x0000000000047947 */ /* 0x000fec0003800000 */
.L_x_25:
[----:B------:R-:W-:-:S07]  /*14f0*/  IMAD R0, R11, 0x800000, R0 ;  /* 0x008000000b007824 */ /* 0x000fce00078e0200 */
.L_x_27:
[----:B------:R-:W-:Y:S05]  /*1500*/  BSYNC.RECONVERGENT B2 ;  /* 0x0000000000027941 */ /* 0x000fea0003800200 */
.L_x_24:
[----:B------:R-:W-:Y:S05]  /*1510*/  BRA `(.L_x_28) ;  /* 0x0000000000207947 */ /* 0x000fea0003800000 */
.L_x_23:
[----:B------:R-:W-:-:S04]  /*1520*/  LOP3.LUT R0, R13, 0x80000000, R0, 0x48, !PT ;  /* 0x800000000d007812 */ /* 0x000fc800078e4800 */
[----:B------:R-:W-:Y:S01]  /*1530*/  LOP3.LUT R0, R0, 0x7f800000, RZ, 0xfc, !PT ;  /* 0x7f80000000007812 */ /* 0x000fe200078efcff */
[----:B------:R-:W-:Y:S06]  /*1540*/  BRA `(.L_x_28) ;  /* 0x0000000000147947 */ /* 0x000fec0003800000 */
.L_x_22:
[----:B------:R-:W-:Y:S01]  /*1550*/  LOP3.LUT R0, R13, 0x80000000, R0, 0x48, !PT ;  /* 0x800000000d007812 */ /* 0x000fe200078e4800 */
[----:B------:R-:W-:Y:S06]  /*1560*/  BRA `(.L_x_28) ;  /* 0x00000000000c7947 */ /* 0x000fec0003800000 */
.L_x_21:
[----:B------:R-:W0:Y:S01]  /*1570*/  MUFU.RSQ R0, -QNAN ;  /* 0xffc0000000007908 */ /* 0x000e220000001400 */
[----:B------:R-:W-:Y:S05]  /*1580*/  BRA `(.L_x_28) ;  /* 0x0000000000047947 */ /* 0x000fea0003800000 */
.L_x_20:
[----:B------:R-:W-:-:S07]  /*1590*/  FADD.FTZ R0, R0, R3 ;  /* 0x0000000300007221 */ /* 0x000fce0000010000 */
.L_x_28:
[----:B------:R-:W-:Y:S05]  /*15a0*/  BSYNC.RECONVERGENT B1 ;  /* 0x0000000000017941 */ /* 0x000fea0003800200 */
.L_x_18:
[----:B------:R-:W-:-:S04]  /*15b0*/  IMAD.MOV.U32 R11, RZ, RZ, 0x0 ;  /* 0x00000000ff0b7424 */ /* 0x000fc800078e00ff */
[----:B0-----:R-:W-:Y:S05]  /*15c0*/  RET.REL.NODEC R10 `(_Z15calculoDensidadPfS_S_iif) ;  /* 0xffffffe80a8c7950 */ /* 0x001fea0003c3ffff */
.L_x_29:
[----:B------:R-:W-:-:S00]  /*15d0*/  BRA `(.L_x_29) ;  /* 0xfffffffc00fc7947 */ /* 0x000fc0000383ffff */
[----:B------:R-:W-:-:S00]  /*15e0*/  NOP ;  /* 0x0000000000007918 */ /* 0x000fc00000000000 */
        /* <DEDUP_REMOVED lines=9> */
.L_x_48:


//--------------------- .text._Z27inicializacionValoresRealesPfi --------------------------
	.section	.text._Z27inicializacionValoresRealesPfi,"ax",@progbits
	.align	128
        .global         _Z27inicializacionValoresRealesPfi
        .type           _Z27inicializacionValoresRealesPfi,@function
        .size           _Z27inicializacionValoresRealesPfi,(.L_x_50 - _Z27inicializacionValoresRealesPfi)
        .other          _Z27inicializacionValoresRealesPfi,@"STO_CUDA_ENTRY STV_DEFAULT"
_Z27inicializacionValoresRealesPfi:
.text._Z27inicializacionValoresRealesPfi:
[----:B------:R-:W-:Y:S01]  /*0000*/  LDC R1, c[0x0][0x37c] ;  /* 0x0000df00ff017b82 */ /* 0x000fe20000000800 */
[----:B------:R-:W0:Y:S07]  /*0010*/  S2R R0, SR_TID.X ;  /* 0x0000000000007919 */ /* 0x000e2e0000002100 */
[----:B------:R-:W0:Y:S01]  /*0020*/  S2UR UR5, SR_CTAID.X ;  /* 0x00000000000579c3 */ /* 0x000e220000002500 */
[----:B------:R-:W1:Y:S07]  /*0030*/  LDCU UR4, c[0x0][0x388] ;  /* 0x00007100ff0477ac */ /* 0x000e6e0008000800 */
[----:B------:R-:W0:Y:S01]  /*0040*/  LDC R5, c[0x0][0x360] ;  /* 0x0000d800ff057b82 */ /* 0x000e220000000800 */
[----:B-1----:R-:W-:Y:S01]  /*0050*/  UIMAD UR4, UR4, UR4, URZ ;  /* 0x00000004040472a4 */ /* 0x002fe2000f8e02ff */
[----:B0-----:R-:W-:-:S05]  /*0060*/  IMAD R5, R5, UR5, R0 ;  /* 0x0000000505057c24 */ /* 0x001fca000f8e0200 */
[----:B------:R-:W-:-:S13]  /*0070*/  ISETP.GE.AND P0, PT, R5, UR4, PT ;  /* 0x0000000405007c0c */ /* 0x000fda000bf06270 */
[----:B------:R-:W-:Y:S05]  /*0080*/  @P0 EXIT ;  /* 0x000000000000094d */ /* 0x000fea0003800000 */
[----:B------:R-:W0:Y:S01]  /*0090*/  LDC.64 R2, c[0x0][0x380] ;  /* 0x0000e000ff027b82 */ /* 0x000e220000000a00 */
[----:B------:R-:W1:Y:S01]  /*00a0*/  LDCU.64 UR4, c[0x0][0x358] ;  /* 0x00006b00ff0477ac */ /* 0x000e620008000a00 */
[----:B0-----:R-:W-:-:S05]  /*00b0*/  IMAD.WIDE R2, R5, 0x4, R2 ;  /* 0x0000000405027825 */ /* 0x001fca00078e0202 */
[----:B-1----:R-:W-:Y:S01]  /*00c0*/  STG.E desc[UR4][R2.64], RZ ;  /* 0x000000ff02007986 */ /* 0x002fe2000c101904 */
[----:B------:R-:W-:Y:S05]  /*00d0*/  EXIT ;  /* 0x000000000000794d */ /* 0x000fea0003800000 */
.L_x_30:
        /* <DEDUP_REMOVED lines=10> */
.L_x_50:


//--------------------- .text._Z22inicializacionDensidadPfi --------------------------
	.section	.text._Z22inicializacionDensidadPfi,"ax",@progbits
	.align	128
        .global         _Z22inicializacionDensidadPfi
        .type           _Z22inicializacionDensidadPfi,@function
        .size           _Z22inicializacionDensidadPfi,(.L_x_51 - _Z22inicializacionDensidadPfi)
        .other          _Z22inicializacionDensidadPfi,@"STO_CUDA_ENTRY STV_DEFAULT"
_Z22inicializacionDensidadPfi:
.text._Z22inicializacionDensidadPfi:
        /* <DEDUP_REMOVED lines=14> */
.L_x_31:
        /* <DEDUP_REMOVED lines=10> */
.L_x_51:


//--------------------- .text._Z22distribucionParticulasPfS_S_S_iP17curandStateXORWOWff --------------------------
	.section	.text._Z22distribucionParticulasPfS_S_S_iP17curandStateXORWOWff,"ax",@progbits
	.align	128
        .global         _Z22distribucionParticulasPfS_S_S_iP17curandStateXORWOWff
        .type           _Z22distribucionParticulasPfS_S_S_iP17curandStateXORWOWff,@function
        .size           _Z22distribucionParticulasPfS_S_S_iP17curandStateXORWOWff,(.L_x_52 - _Z22distribucionParticulasPfS_S_S_iP17curandStateXORWOWff)
        .other          _Z22distribucionParticulasPfS_S_S_iP17curandStateXORWOWff,@"STO_CUDA_ENTRY STV_DEFAULT"
_Z22distribucionParticulasPfS_S_S_iP17curandStateXORWOWff:
.text._Z22distribucionParticulasPfS_S_S_iP17curandStateXORWOWff:
[----:B------:R-:W-:Y:S01]  /*0000*/  LDC R1, c[0x0][0x37c] ;  /* 0x0000df00ff017b82 */ /* 0x000fe20000000800 */
[----:B------:R-:W0:Y:S07]  /*0010*/  S2R R3, SR_TID.X ;  /* 0x0000000000037919 */ /* 0x000e2e0000002100 */
[----:B------:R-:W0:Y:S01]  /*0020*/  S2UR UR6, SR_CTAID.X ;  /* 0x00000000000679c3 */ /* 0x000e220000002500 */
[----:B------:R-:W1:Y:S07]  /*0030*/  LDCU.64 UR4, c[0x0][0x358] ;  /* 0x00006b00ff0477ac */ /* 0x000e6e0008000a00 */
[----:B------:R-:W0:Y:S02]  /*0040*/  LDC R0, c[0x0][0x360] ;  /* 0x0000d800ff007b82 */ /* 0x000e240000000800 */
[----:B0-----:R-:W-:-:S06]  /*0050*/  IMAD R0, R0, UR6, R3 ;  /* 0x0000000600007c24 */ /* 0x001fcc000f8e0203 */
[----:B------:R-:W0:Y:S01]  /*0060*/  S2UR UR6, SR_CLOCKLO ;  /* 0x00000000000679c3 */ /* 0x000e220000005000 */
[----:B------:R-:W-:Y:S01]  /*0070*/  NOP ;  /* 0x0000000000007918 */ /* 0x000fe20000000000 */
[----:B------:R-:W2:Y:S06]  /*0080*/  LDCU UR7, c[0x0][0x3a0] ;  /* 0x00007400ff0777ac */ /* 0x000eac0008000800 */
[----:B------:R-:W3:Y:S01]  /*0090*/  LDC.64 R12, c[0x0][0x3a8] ;  /* 0x0000ea00ff0c7b82 */ /* 0x000ee20000000a00 */
[----:B0-----:R-:W-:Y:S02]  /*00a0*/  IMAD R2, R0, UR6, RZ ;  /* 0x0000000600027c24 */ /* 0x001fe4000f8e02ff */
[----:B------:R-:W-:-:S02]  /*00b0*/  IMAD.MOV.U32 R9, RZ, RZ, -0x75bd8fc ;  /* 0xf8a42704ff097424 */ /* 0x000fc400078e00ff */
[----:B------:R-:W-:Y:S01]  /*00c0*/  IMAD.MOV.U32 R10, RZ, RZ, -0x23270784 ;  /* 0xdcd8f87cff0a7424 */ /* 0x000fe200078e00ff */
[----:B------:R-:W-:-:S05]  /*00d0*/  LOP3.LUT R2, R2, 0xaad26b49, RZ, 0x3c, !PT ;  /* 0xaad26b4902027812 */ /* 0x000fca00078e3cff */
[----:B------:R-:W-:-:S04]  /*00e0*/  IMAD R6, R2, 0x4182bed5, RZ ;  /* 0x4182bed502067824 */ /* 0x000fc800078e02ff */
[C---:B------:R-:W-:Y:S01]  /*00f0*/  VIADD R3, R6.reuse, 0x75bcd15 ;  /* 0x075bcd1506037836 */ /* 0x040fe20000000000 */
[C---:B------:R-:W-:Y:S01]  /*0100*/  IADD3 R2, PT, PT, R6.reuse, -0x260923e8, RZ ;  /* 0xd9f6dc1806027810 */ /* 0x040fe20007ffe0ff */
[----:B------:R-:W-:Y:S01]  /*0110*/  VIADD R11, R6, 0x583f19 ;  /* 0x00583f19060b7836 */ /* 0x000fe20000000000 */
[----:B--2---:R-:W-:Y:S02]  /*0120*/  ISETP.GE.AND P0, PT, R0, UR7, PT ;  /* 0x0000000700007c0c */ /* 0x004fe4000bf06270 */
[----:B------:R-:W-:Y:S01]  /*0130*/  LOP3.LUT R8, R6, 0x159a55e5, RZ, 0x3c, !PT ;  /* 0x159a55e506087812 */ /* 0x000fe200078e3cff */
[----:B---3--:R-:W-:-:S05]  /*0140*/  IMAD.WIDE R12, R0, 0x30, R12 ;  /* 0x00000030000c7825 */ /* 0x008fca00078e020c */
[----:B-1----:R0:W-:Y:S04]  /*0150*/  STG.E.64 desc[UR4][R12.64], R2 ;  /* 0x000000020c007986 */ /* 0x0021e8000c101b04 */
[----:B------:R0:W-:Y:S04]  /*0160*/  STG.E.64 desc[UR4][R12.64+0x8], R8 ;  /* 0x000008080c007986 */ /* 0x0001e8000c101b04 */
[----:B------:R0:W-:Y:S04]  /*0170*/  STG.E.64 desc[UR4][R12.64+0x10], R10 ;  /* 0x0000100a0c007986 */ /* 0x0001e8000c101b04 */
[----:B------:R0:W-:Y:S04]  /*0180*/  STG.E.64 desc[UR4][R12.64+0x18], RZ ;  /* 0x000018ff0c007986 */ /* 0x0001e8000c101b04 */
[----:B------:R0:W-:Y:S04]  /*0190*/  STG.E desc[UR4][R12.64+0x20], RZ ;  /* 0x000020ff0c007986 */ /* 0x0001e8000c101904 */
[----:B------:R0:W-:Y:S01]  /*01a0*/  STG.E.64 desc[UR4][R12.64+0x28], RZ ;  /* 0x000028ff0c007986 */ /* 0x0001e2000c101b04 */
[----:B------:R-:W-:Y:S05]  /*01b0*/  @P0 EXIT ;  /* 0x000000000000094d */ /* 0x000fea0003800000 */
[----:B0-----:R-:W-:Y:S01]  /*01c0*/  SHF.R.U32.HI R2, RZ, 0x2, R3 ;  /* 0x00000002ff027819 */ /* 0x001fe20000011603 */
[----:B------:R-:W0:Y:S01]  /*01d0*/  LDC.64 R4, c[0x0][0x3b0] ;  /* 0x0000ec00ff047b82 */ /* 0x000e220000000a00 */
[----:B------:R-:W-:Y:S01]  /*01e0*/  SHF.L.U32 R10, R11, 0x4, RZ ;  /* 0x000000040b0a7819 */ /* 0x000fe200000006ff */
[----:B------:R-:W-:Y:S01]  /*01f0*/  VIADD R6, R6, 0xd9fc63dd ;  /* 0xd9fc63dd06067836 */ /* 0x000fe20000000000 */
[----:B------:R-:W-:Y:S01]  /*0200*/  LOP3.LUT R7, R2, R3, RZ, 0x3c, !PT ;  /* 0x0000000302077212 */ /* 0x000fe200078e3cff */
[----:B------:R-:W-:Y:S02]  /*0210*/  IMAD.MOV.U32 R22, RZ, RZ, 0x2f800000 ;  /* 0x2f800000ff167424 */ /* 0x000fe400078e00ff */
[----:B------:R-:W-:Y:S02]  /*0220*/  HFMA2 R20, -RZ, RZ, -38016, 0.02740478515625 ;  /* 0xf8a42704ff147431 */ /* 0x000fe400000001ff */
[----:B------:R-:W-:Y:S02]  /*0230*/  IMAD.MOV.U32 R24, RZ, RZ, R11 ;  /* 0x000000ffff187224 */ /* 0x000fe400078e000b */
[----:B------:R-:W-:Y:S01]  /*0240*/  IMAD.SHL.U32 R9, R7, 0x2, RZ ;  /* 0x0000000207097824 */ /* 0x000fe200078e00ff */
[----:B------:R-:W1:Y:S01]  /*0250*/  LDC.64 R2, c[0x0][0x380] ;  /* 0x0000e000ff027b82 */ /* 0x000e620000000a00 */
[----:B------:R-:W-:-:S03]  /*0260*/  IMAD.MOV.U32 R21, RZ, RZ, -0x23270784 ;  /* 0xdcd8f87cff157424 */ /* 0x000fc600078e00ff */
[----:B------:R-:W-:Y:S02]  /*0270*/  LOP3.LUT R10, R7, R9, R10, 0x96, !PT ;  /* 0x00000009070a7212 */ /* 0x000fe400078e960a */
[----:B------:R-:W-:Y:S02]  /*0280*/  STG.E.64 desc[UR4][R12.64+0x8], R20 ;  /* 0x000008140c007986 */ /* 0x000fe4000c101b04 */
[----:B------:R-:W-:-:S04]  /*0290*/  LOP3.LUT R25, R10, R11, RZ, 0x3c, !PT ;  /* 0x0000000b0a197212 */ /* 0x000fc800078e3cff */
[----:B------:R-:W-:Y:S01]  /*02a0*/  IADD3 R7, PT, PT, R25, R6, RZ ;  /* 0x0000000619077210 */ /* 0x000fe20007ffe0ff */
[----:B------:R-:W-:Y:S03]  /*02b0*/  STG.E.64 desc[UR4][R12.64+0x10], R24 ;  /* 0x000010180c007986 */ /* 0x000fe6000c101b04 */
[----:B------:R-:W-:-:S05]  /*02c0*/  I2FP.F32.U32 R7, R7 ;  /* 0x0000000700077245 */ /* 0x000fca0000201000 */
[----:B------:R-:W-:Y:S01]  /*02d0*/  FFMA R10, R7, R22, 1.1641532182693481445e-10 ;  /* 0x2f000000070a7423 */ /* 0x000fe20000000016 */
[----:B------:R-:W-:Y:S02]  /*02e0*/  IMAD.MOV.U32 R7, RZ, RZ, R8 ;  /* 0x000000ffff077224 */ /* 0x000fe400078e0008 */
[----:B-1----:R-:W-:-:S04]  /*02f0*/  IMAD.WIDE R2, R0, 0x4, R2 ;  /* 0x0000000400027825 */ /* 0x002fc800078e0202 */
[----:B0-----:R-:W-:Y:S01]  /*0300*/  FMUL R9, R10, R5 ;  /* 0x000000050a097220 */ /* 0x001fe20000400000 */
[----:B------:R0:W-:Y:S04]  /*0310*/  STG.E.64 desc[UR4][R12.64], R6 ;  /* 0x000000060c007986 */ /* 0x0001e8000c101b04 */
[----:B------:R1:W-:Y:S04]  /*0320*/  STG.E desc[UR4][R2.64], R9 ;  /* 0x0000000902007986 */ /* 0x0003e8000c101904 */
[----:B------:R-:W2:Y:S04]  /*0330*/  LDG.E.64 R14, desc[UR4][R12.64] ;  /* 0x000000040c0e7981 */ /* 0x000ea8000c1e1b00 */
[----:B------:R-:W3:Y:S04]  /*0340*/  LDG.E.64 R18, desc[UR4][R12.64+0x10] ;  /* 0x000010040c127981 */ /* 0x000ee8000c1e1b00 */
[----:B------:R-:W4:Y:S01]  /*0350*/  LDG.E.64 R16, desc[UR4][R12.64+0x8] ;  /* 0x000008040c107981 */ /* 0x000f22000c1e1b00 */
[----:B0-----:R-:W0:Y:S01]  /*0360*/  F2F.F64.F32 R6, R4 ;  /* 0x0000000400067310 */ /* 0x001e220000201800 */
[----:B------:R-:W-:Y:S01]  /*0370*/  UMOV UR6, 0xfefa39ef ;  /* 0xfefa39ef00067882 */ /* 0x000fe20000000000 */
[----:B------:R-:W-:Y:S01]  /*0380*/  UMOV UR7, 0x3fe62e42 ;  /* 0x3fe62e4200077882 */ /* 0x000fe20000000000 */
[----:B--2---:R-:W-:Y:S01]  /*0390*/  SHF.R.U32.HI R8, RZ, 0x2, R15 ;  /* 0x00000002ff087819 */ /* 0x004fe2000001160f */
[----:B------:R-:W-:-:S03]  /*03a0*/  VIADD R20, R14, 0x587c5 ;  /* 0x000587c50e147836 */ /* 0x000fc60000000000 */
[----:B------:R-:W-:Y:S01]  /*03b0*/  LOP3.LUT R8, R8, R15, RZ, 0x3c, !PT ;  /* 0x0000000f08087212 */ /* 0x000fe200078e3cff */
[----:B---3--:R-:W-:Y:S01]  /*03c0*/  IMAD.MOV.U32 R15, RZ, RZ, R18 ;  /* 0x000000ffff0f7224 */ /* 0x008fe200078e0012 */
[----:B------:R-:W-:Y:S02]  /*03d0*/  SHF.L.U32 R11, R19, 0x4, RZ ;  /* 0x00000004130b7819 */ /* 0x000fe400000006ff */
[----:B----4-:R-:W-:Y:S01]  /*03e0*/  MOV R14, R17 ;  /* 0x00000011000e7202 */ /* 0x010fe20000000f00 */
[C---:B------:R-:W-:Y:S02]  /*03f0*/  IMAD.SHL.U32 R10, R8.reuse, 0x2, RZ ;  /* 0x00000002080a7824 */ /* 0x040fe400078e00ff */
[----:B------:R-:W-:Y:S02]  /*0400*/  IMAD.MOV.U32 R21, RZ, RZ, R16 ;  /* 0x000000ffff157224 */ /* 0x000fe400078e0010 */
[----:B------:R2:W-:Y:S01]  /*0410*/  STG.E.64 desc[UR4][R12.64+0x8], R14 ;  /* 0x0000080e0c007986 */ /* 0x0005e2000c101b04 */
[----:B------:R-:W-:-:S02]  /*0420*/  LOP3.LUT R8, R8, R10, R11, 0x96, !PT ;  /* 0x0000000a08087212 */ /* 0x000fc400078e960b */
[----:B------:R-:W3:Y:S01]  /*0430*/  LDC.64 R10, c[0x0][0x388] ;  /* 0x0000e200ff0a7b82 */ /* 0x000ee20000000a00 */
[----:B------:R-:W-:Y:S01]  /*0440*/  STG.E.64 desc[UR4][R12.64], R20 ;  /* 0x000000140c007986 */ /* 0x000fe2000c101b04 */
[----:B------:R-:W-:-:S04]  /*0450*/  LOP3.LUT R23, R8, R19, RZ, 0x3c, !PT ;  /* 0x0000001308177212 */ /* 0x000fc800078e3cff */
[----:B-1----:R-:W-:-:S04]  /*0460*/  IADD3 R2, PT, PT, R23, R20, RZ ;  /* 0x0000001417027210 */ /* 0x002fc80007ffe0ff */
[----:B------:R-:W-:-:S05]  /*0470*/  I2FP.F32.U32 R2, R2 ;  /* 0x0000000200027245 */ /* 0x000fca0000201000 */
[----:B------:R-:W-:Y:S01]  /*0480*/  FFMA R2, R2, R22, 1.1641532182693481445e-10 ;  /* 0x2f00000002027423 */ /* 0x000fe20000000016 */
[----:B------:R-:W-:-:S03]  /*0490*/  IMAD.MOV.U32 R22, RZ, RZ, R19 ;  /* 0x000000ffff167224 */ /* 0x000fc600078e0013 */
[----:B------:R-:W-:Y:S02]  /*04a0*/  FMUL R5, R2, R5 ;  /* 0x0000000502057220 */ /* 0x000fe40000400000 */
[----:B------:R-:W-:Y:S01]  /*04b0*/  STG.E.64 desc[UR4][R12.64+0x10], R22 ;  /* 0x000010160c007986 */ /* 0x000fe2000c101b04 */
[----:B---3--:R-:W-:-:S05]  /*04c0*/  IMAD.WIDE R10, R0, 0x4, R10 ;  /* 0x00000004000a7825 */ /* 0x008fca00078e020a */
[----:B------:R1:W-:Y:S04]  /*04d0*/  STG.E desc[UR4][R10.64], R5 ;  /* 0x000000050a007986 */ /* 0x0003e8000c101904 */
[----:B------:R-:W3:Y:S04]  /*04e0*/  LDG.E.64 R44, desc[UR4][R12.64] ;  /* 0x000000040c2c7981 */ /* 0x000ee8000c1e1b00 */
[----:B------:R-:W4:Y:S04]  /*04f0*/  LDG.E.64 R2, desc[UR4][R12.64+0x10] ;  /* 0x000010040c027981 */ /* 0x000f28000c1e1b00 */
[----:B------:R1:W5:Y:S01]  /*0500*/  LDG.E.64 R48, desc[UR4][R12.64+0x8] ;  /* 0x000008040c307981 */ /* 0x000362000c1e1b00 */
[----:B0-----:R-:W-:-:S08]  /*0510*/  DMUL R8, R6, -2 ;  /* 0xc000000006087828 */ /* 0x001fd00000000000 */
[----:B------:R-:W-:Y:S01]  /*0520*/  DMUL R6, R6, R8 ;  /* 0x0000000806067228 */ /* 0x000fe20000000000 */
[----:B------:R-:W-:Y:S01]  /*0530*/  IMAD.MOV.U32 R8, RZ, RZ, 0x652b82fe ;  /* 0x652b82feff087424 */ /* 0x000fe200078e00ff */
[----:B------:R-:W-:-:S06]  /*0540*/  MOV R9, 0x3ff71547 ;  /* 0x3ff7154700097802 */ /* 0x000fcc0000000f00 */
[----:B------:R-:W-:Y:S02]  /*0550*/  DFMA R8, R6, R8, 6.75539944105574400000e+15 ;  /* 0x433800000608742b */ /* 0x000fe40000000008 */
[----:B------:R-:W-:-:S06]  /*0560*/  FSETP.GEU.AND P0, PT, |R7|, 4.1917929649353027344, PT ;  /* 0x4086232b0700780b */ /* 0x000fcc0003f0e200 */
[----:B--2---:R-:W-:-:S08]  /*0570*/  DADD R14, R8, -6.75539944105574400000e+15 ;  /* 0xc3380000080e7429 */ /* 0x004fd00000000000 */
[----:B-1----:R-:W-:Y:S01]  /*0580*/  DFMA R10, R14, -UR6, R6 ;  /* 0x800000060e0a7c2b */ /* 0x002fe20008000006 */
[----:B------:R-:W-:Y:S01]  /*0590*/  UMOV UR6, 0x3b39803f ;  /* 0x3b39803f00067882 */ /* 0x000fe20000000000 */
[----:B------:R-:W-:-:S06]  /*05a0*/  UMOV UR7, 0x3c7abc9e ;  /* 0x3c7abc9e00077882 */ /* 0x000fcc0000000000 */
[----:B------:R-:W-:Y:S01]  /*05b0*/  DFMA R10, R14, -UR6, R10 ;  /* 0x800000060e0a7c2b */ /* 0x000fe2000800000a */
[----:B------:R-:W-:Y:S01]  /*05c0*/  UMOV UR6, 0x69ce2bdf ;  /* 0x69ce2bdf00067882 */ /* 0x000fe20000000000 */
[----:B------:R-:W-:Y:S01]  /*05d0*/  IMAD.MOV.U32 R14, RZ, RZ, -0x35dec16 ;  /* 0xfca213eaff0e7424 */ /* 0x000fe200078e00ff */
[----:B------:R-:W-:Y:S01]  /*05e0*/  UMOV UR7, 0x3e5ade15 ;  /* 0x3e5ade1500077882 */ /* 0x000fe20000000000 */
[----:B------:R-:W-:-:S06]  /*05f0*/  IMAD.MOV.U32 R15, RZ, RZ, 0x3e928af3 ;  /* 0x3e928af3ff0f7424 */ /* 0x000fcc00078e00ff */
[----:B------:R-:W-:Y:S01]  /*0600*/  DFMA R14, R10, UR6, R14 ;  /* 0x000000060a0e7c2b */ /* 0x000fe2000800000e */
[----:B------:R-:W-:Y:S01]  /*0610*/  UMOV UR6, 0x62401315 ;  /* 0x6240131500067882 */ /* 0x000fe20000000000 */
[----:B------:R-:W-:-:S06]  /*0620*/  UMOV UR7, 0x3ec71dee ;  /* 0x3ec71dee00077882 */ /* 0x000fcc0000000000 */
[----:B------:R-:W-:Y:S01]  /*0630*/  DFMA R14, R10, R14, UR6 ;  /* 0x000000060a0e7e2b */ /* 0x000fe2000800000e */
        /* <DEDUP_REMOVED lines=20> */
[----:B------:R-:W-:-:S08]  /*0780*/  DFMA R14, R10, R14, UR6 ;  /* 0x000000060a0e7e2b */ /* 0x000fd0000800000e */
[----:B------:R-:W-:-:S08]  /*0790*/  DFMA R14, R10, R14, 1 ;  /* 0x3ff000000a0e742b */ /* 0x000fd0000000000e */
[----:B------:R-:W-:-:S10]  /*07a0*/  DFMA R14, R10, R14, 1 ;  /* 0x3ff000000a0e742b */ /* 0x000fd4000000000e */
[----:B------:R-:W-:Y:S01]  /*07b0*/  IMAD R11, R8, 0x100000, R15 ;  /* 0x00100000080b7824 */ /* 0x000fe200078e020f */
[----:B---3--:R-:W-:Y:S02]  /*07c0*/  SHF.R.U32.HI R10, RZ, 0x2, R45 ;  /* 0x00000002ff0a7819 */ /* 0x008fe4000001162d */
[----:B----4-:R-:W-:Y:S02]  /*07d0*/  MOV R46, R3 ;  /* 0x00000003002e7202 */ /* 0x010fe40000000f00 */
[----:B------:R-:W-:Y:S01]  /*07e0*/  LOP3.LUT R45, R10, R45, RZ, 0x3c, !PT ;  /* 0x0000002d0a2d7212 */ /* 0x000fe200078e3cff */
[----:B------:R-:W-:Y:S02]  /*07f0*/  IMAD.MOV.U32 R10, RZ, RZ, R14 ;  /* 0x000000ffff0a7224 */ /* 0x000fe400078e000e */
[----:B------:R-:W-:Y:S01]  /*0800*/  IMAD.SHL.U32 R16, R46, 0x10, RZ ;  /* 0x000000102e107824 */ /* 0x000fe200078e00ff */
[----:B------:R-:W-:Y:S01]  /*0810*/  SHF.L.U32 R3, R45, 0x1, RZ ;  /* 0x000000012d037819 */ /* 0x000fe200000006ff */
[----:B------:R-:W-:Y:S06]  /*0820*/  @!P0 BRA `(.L_x_32) ;  /* 0x0000000000348947 */ /* 0x000fec0003800000 */
[----:B------:R-:W-:Y:S01]  /*0830*/  FSETP.GEU.AND P1, PT, |R7|, 4.2275390625, PT ;  /* 0x408748000700780b */ /* 0x000fe20003f2e200 */
[C---:B------:R-:W-:Y:S02]  /*0840*/  DADD R10, R6.reuse, +INF ;  /* 0x7ff00000060a7429 */ /* 0x040fe40000000000 */
[----:B------:R-:W-:-:S08]  /*0850*/  DSETP.GEU.AND P0, PT, R6, RZ, PT ;  /* 0x000000ff0600722a */ /* 0x000fd00003f0e000 */
[----:B------:R-:W-:Y:S02]  /*0860*/  FSEL R10, R10, RZ, P0 ;  /* 0x000000ff0a0a7208 */ /* 0x000fe40000000000 */
[----:B------:R-:W-:Y:S01]  /*0870*/  FSEL R11, R11, RZ, P0 ;  /* 0x000000ff0b0b7208 */ /* 0x000fe20000000000 */
[----:B------:R-:W-:Y:S06]  /*0880*/  @P1 BRA `(.L_x_32) ;  /* 0x00000000001c1947 */ /* 0x000fec0003800000 */
[----:B------:R-:W-:Y:S01]  /*0890*/  LEA.HI R5, R8, R8, RZ, 0x1 ;  /* 0x0000000808057211 */ /* 0x000fe200078f08ff */
[----:B------:R-:W-:-:S03]  /*08a0*/  IMAD.MOV.U32 R10, RZ, RZ, RZ ;  /* 0x000000ffff0a7224 */ /* 0x000fc600078e00ff */
[----:B------:R-:W-:-:S04]  /*08b0*/  SHF.R.S32.HI R5, RZ, 0x1, R5 ;  /* 0x00000001ff057819 */ /* 0x000fc80000011405 */
[----:B------:R-:W-:Y:S01]  /*08c0*/  LEA R15, R5, R15, 0x14 ;  /* 0x0000000f050f7211 */ /* 0x000fe200078ea0ff */
[----:B------:R-:W-:-:S05]  /*08d0*/  IMAD.IADD R8, R8, 0x1, -R5 ;  /* 0x0000000108087824 */ /* 0x000fca00078e0a05 */
[----:B------:R-:W-:-:S06]  /*08e0*/  LEA R11, R8, 0x3ff00000, 0x14 ;  /* 0x3ff00000080b7811 */ /* 0x000fcc00078ea0ff */
[----:B------:R-:W-:-:S11]  /*08f0*/  DMUL R10, R14, R10 ;  /* 0x0000000a0e0a7228 */ /* 0x000fd60000000000 */
.L_x_32:
[----:B------:R-:W-:Y:S01]  /*0900*/  LOP3.LUT R3, R45, R3, R16, 0x96, !PT ;  /* 0x000000032d037212 */ /* 0x000fe200078e9610 */
[----:B------:R-:W-:Y:S01]  /*0910*/  DADD R10, R10, 1 ;  /* 0x3ff000000a0a7429 */ /* 0x000fe20000000000 */
[----:B------:R-:W-:Y:S01]  /*0920*/  VIADD R44, R44, 0x587c5 ;  /* 0x000587c52c2c7836 */ /* 0x000fe20000000000 */
[----:B-----5:R-:W-:Y:S01]  /*0930*/  MOV R42, R49 ;  /* 0x00000031002a7202 */ /* 0x020fe20000000f00 */
[----:B------:R-:W-:Y:S01]  /*0940*/  IMAD.MOV.U32 R45, RZ, RZ, R48 ;  /* 0x000000ffff2d7224 */ /* 0x000fe200078e0030 */
[----:B------:R-:W-:Y:S01]  /*0950*/  LOP3.LUT R47, R3, R46, RZ, 0x3c, !PT ;  /* 0x0000002e032f7212 */ /* 0x000fe200078e3cff */
[----:B------:R-:W-:Y:S02]  /*0960*/  IMAD.MOV.U32 R43, RZ, RZ, R2 ;  /* 0x000000ffff2b7224 */ /* 0x000fe400078e0002 */
[C---:B------:R-:W-:Y:S01]  /*0970*/  FMUL R3, R4.reuse, -5 ;  /* 0xc0a0000004037820 */ /* 0x040fe20000400000 */
[----:B------:R-:W-:Y:S01]  /*0980*/  BSSY.RECONVERGENT B0, `(.L_x_33) ;  /* 0x000008a000007945 */ /* 0x000fe20003800200 */
[----:B------:R0:W-:Y:S01]  /*0990*/  STG.E.64 desc[UR4][R12.64], R44 ;  /* 0x0000002c0c007986 */ /* 0x0001e2000c101b04 */
[----:B------:R-:W-:Y:S01]  /*09a0*/  DMUL R10, R10, 0.5 ;  /* 0x3fe000000a0a7828 */ /* 0x000fe20000000000 */
[----:B------:R-:W-:Y:S01]  /*09b0*/  FFMA R4, R4, 5, -R3 ;  /* 0x40a0000004047823 */ /* 0x000fe20000000803 */
[----:B------:R-:W-:Y:S01]  /*09c0*/  IADD3 R5, PT, PT, R47, R44, RZ ;  /* 0x0000002c2f057210 */ /* 0x000fe20007ffe0ff */
[----:B------:R0:W-:Y:S03]  /*09d0*/  STG.E.64 desc[UR4][R12.64+0x8], R42 ;  /* 0x0000082a0c007986 */ /* 0x0001e6000c101b04 */
[----:B------:R0:W1:Y:S01]  /*09e0*/  F2F.F32.F64 R2, R10 ;  /* 0x0000000a00027310 */ /* 0x0000620000301000 */
[----:B------:R0:W-:Y:S04]  /*09f0*/  STG.E.64 desc[UR4][R12.64+0x10], R46 ;  /* 0x0000102e0c007986 */ /* 0x0001e8000c101b04 */
.L_x_39:
[----:B--2---:R-:W2:Y:S01]  /*0a00*/  LDC R50, c[0x0][0x3b0] ;  /* 0x0000ec00ff327b82 */ /* 0x004ea20000000800 */
[----:B------:R-:W-:Y:S01]  /*0a10*/  I2FP.F32.U32 R5, R5 ;  /* 0x0000000500057245 */ /* 0x000fe20000201000 */
[----:B------:R-:W-:Y:S01]  /*0a20*/  IMAD.MOV.U32 R6, RZ, RZ, 0x2f800000 ;  /* 0x2f800000ff067424 */ /* 0x000fe200078e00ff */
[----:B------:R-:W-:Y:S01]  /*0a30*/  MOV R39, 0x3ff71547 ;  /* 0x3ff7154700277802 */ /* 0x000fe20000000f00 */
[----:B------:R-:W-:Y:S01]  /*0a40*/  IMAD.MOV.U32 R38, RZ, RZ, 0x652b82fe ;  /* 0x652b82feff267424 */ /* 0x000fe200078e00ff */
[----:B------:R-:W-:Y:S01]  /*0a50*/  MOV R32, 0x3b39803f ;  /* 0x3b39803f00207802 */ /* 0x000fe20000000f00 */
[----:B0-----:R-:W-:Y:S01]  /*0a60*/  FFMA R45, R5, R6, 1.1641532182693481445e-10 ;  /* 0x2f000000052d7423 */ /* 0x001fe20000000006 */
[----:B------:R-:W-:Y:S01]  /*0a70*/  IMAD.MOV.U32 R34, RZ, RZ, -0x105c611 ;  /* 0xfefa39efff227424 */ /* 0x000fe200078e00ff */
[----:B------:R-:W-:Y:S01]  /*0a80*/  MOV R31, 0x3e5ade15 ;  /* 0x3e5ade15001f7802 */ /* 0x000fe20000000f00 */
[----:B------:R-:W-:Y:S02]  /*0a90*/  IMAD.MOV.U32 R35, RZ, RZ, 0x3fe62e42 ;  /* 0x3fe62e42ff237424 */ /* 0x000fe400078e00ff */
[----:B------:R-:W-:Y:S01]  /*0aa0*/  FFMA R5, R4, R45, R3 ;  /* 0x0000002d04057223 */ /* 0x000fe20000000003 */
[----:B------:R-:W-:Y:S01]  /*0ab0*/  IMAD.MOV.U32 R33, RZ, RZ, 0x3c7abc9e ;  /* 0x3c7abc9eff217424 */ /* 0x000fe200078e00ff */
[----:B------:R-:W-:Y:S01]  /*0ac0*/  MOV R26, 0x62401315 ;  /* 0x62401315001a7802 */ /* 0x000fe20000000f00 */
[----:B------:R-:W-:Y:S01]  /*0ad0*/  IMAD.MOV.U32 R30, RZ, RZ, 0x69ce2bdf ;  /* 0x69ce2bdfff1e7424 */ /* 0x000fe200078e00ff */
[----:B------:R-:W-:Y:S01]  /*0ae0*/  MOV R25, 0x3efa0199 ;  /* 0x3efa019900197802 */ /* 0x000fe20000000f00 */
[----:B------:R-:W-:Y:S01]  /*0af0*/  IMAD.MOV.U32 R28, RZ, RZ, -0x35dec16 ;  /* 0xfca213eaff1c7424 */ /* 0x000fe200078e00ff */
[----:B------:R-:W-:Y:S01]  /*0b00*/  MOV R20, 0x1852b7af ;  /* 0x1852b7af00147802 */ /* 0x000fe20000000f00 */
[----:B------:R-:W-:Y:S01]  /*0b10*/  IMAD.MOV.U32 R29, RZ, RZ, 0x3e928af3 ;  /* 0x3e928af3ff1d7424 */ /* 0x000fe200078e00ff */
[----:B------:R-:W-:Y:S01]  /*0b20*/  MOV R19, 0x3f811111 ;  /* 0x3f81111100137802 */ /* 0x000fe20000000f00 */
[----:B------:R-:W-:Y:S01]  /*0b30*/  IMAD.MOV.U32 R27, RZ, RZ, 0x3ec71dee ;  /* 0x3ec71deeff1b7424 */ /* 0x000fe200078e00ff */
[----:B------:R-:W-:Y:S01]  /*0b40*/  MOV R14, 0x55555511 ;  /* 0x55555511000e7802 */ /* 0x000fe20000000f00 */
[----:B------:R-:W-:Y:S01]  /*0b50*/  IMAD.MOV.U32 R24, RZ, RZ, 0x7c89eb71 ;  /* 0x7c89eb71ff187424 */ /* 0x000fe200078e00ff */
[----:B------:R-:W-:Y:S01]  /*0b60*/  MOV R11, 0x3fe00000 ;  /* 0x3fe00000000b7802 */ /* 0x000fe20000000f00 */
[----:B------:R-:W-:-:S02]  /*0b70*/  IMAD.MOV.U32 R22, RZ, RZ, 0x14761f65 ;  /* 0x14761f65ff167424 */ /* 0x000fc400078e00ff */
[C-C-:B--2---:R-:W-:Y:S01]  /*0b80*/  FADD R6, R5.reuse, -R50.reuse ;  /* 0x8000003205067221 */ /* 0x144fe20000000000 */
[----:B------:R-:W-:Y:S02]  /*0b90*/  IMAD.MOV.U32 R23, RZ, RZ, 0x3f2a01a0 ;  /* 0x3f2a01a0ff177424 */ /* 0x000fe400078e00ff */
[----:B------:R-:W-:Y:S01]  /*0ba0*/  FADD R50, R5, R50 ;  /* 0x0000003205327221 */ /* 0x000fe20000000000 */
[----:B------:R-:W-:Y:S02]  /*0bb0*/  IMAD.MOV.U32 R21, RZ, RZ, 0x3f56c16c ;  /* 0x3f56c16cff157424 */ /* 0x000fe400078e00ff */
[----:B------:R-:W-:Y:S01]  /*0bc0*/  FMUL R10, R6, R6 ;  /* 0x00000006060a7220 */ /* 0x000fe20000400000 */
[----:B------:R-:W-:Y:S01]  /*0bd0*/  IMAD.MOV.U32 R18, RZ, RZ, 0x11122322 ;  /* 0x11122322ff127424 */ /* 0x000fe200078e00ff */
[----:B------:R-:W-:Y:S01]  /*0be0*/  BSSY.RECONVERGENT B1, `(.L_x_34) ;  /* 0x0000029000017945 */ /* 0x000fe20003800200 */
[----:B------:R-:W-:Y:S01]  /*0bf0*/  IMAD.MOV.U32 R16, RZ, RZ, 0x555502a1 ;  /* 0x555502a1ff107424 */ /* 0x000fe200078e00ff */
[----:B------:R0:W2:Y:S01]  /*0c00*/  F2F.F64.F32 R40, R10 ;  /* 0x0000000a00287310 */ /* 0x0000a20000201800 */
[----:B------:R-:W-:-:S02]  /*0c10*/  IMAD.MOV.U32 R17, RZ, RZ, 0x3fa55555 ;  /* 0x3fa55555ff117424 */ /* 0x000fc400078e00ff */
[----:B------:R-:W-:Y:S02]  /*0c20*/  IMAD.MOV.U32 R15, RZ, RZ, 0x3fc55555 ;  /* 0x3fc55555ff0f7424 */ /* 0x000fe400078e00ff */
[----:B0-----:R-:W-:Y:S01]  /*0c30*/  IMAD.MOV.U32 R10, RZ, RZ, 0xb ;  /* 0x0000000bff0a7424 */ /* 0x001fe200078e00ff */
[----:B--2---:R-:W-:-:S08]  /*0c40*/  DMUL R40, R40, -0.5 ;  /* 0xbfe0000028287828 */ /* 0x004fd00000000000 */
[----:B------:R-:W-:Y:S02]  /*0c50*/  DFMA R36, R40, R38, 6.75539944105574400000e+15 ;  /* 0x433800002824742b */ /* 0x000fe40000000026 */
[----:B------:R-:W-:-:S06]  /*0c60*/  FSETP.GEU.AND P0, PT, |R41|, 4.1917929649353027344, PT ;  /* 0x4086232b2900780b */ /* 0x000fcc0003f0e200 */
[----:B------:R-:W-:-:S08]  /*0c70*/  DADD R6, R36, -6.75539944105574400000e+15 ;  /* 0xc338000024067429 */ /* 0x000fd00000000000 */
[----:B------:R-:W-:-:S08]  /*0c80*/  DFMA R8, R6, -R34, R40 ;  /* 0x800000220608722b */ /* 0x000fd00000000028 */
[----:B------:R-:W-:-:S08]  /*0c90*/  DFMA R6, R6, -R32, R8 ;  /* 0x800000200606722b */ /* 0x000fd00000000008 */
[----:B------:R-:W-:-:S08]  /*0ca0*/  DFMA R8, R6, R30, R28 ;  /* 0x0000001e0608722b */ /* 0x000fd0000000001c */
        /* <DEDUP_REMOVED lines=8> */
[----:B------:R-:W-:-:S08]  /*0d30*/  DFMA R8, R6, R8, 1 ;  /* 0x3ff000000608742b */ /* 0x000fd00000000008 */
[----:B------:R-:W-:Y:S01]  /*0d40*/  DFMA R8, R6, R8, 1 ;  /* 0x3ff000000608742b */ /* 0x000fe20000000008 */
[----:B------:R-:W-:-:S06]  /*0d50*/  FMUL R6, R50, R50 ;  /* 0x0000003232067220 */ /* 0x000fcc0000400000 */
[----:B------:R-:W0:Y:S03]  /*0d60*/  F2F.F64.F32 R6, R6 ;  /* 0x0000000600067310 */ /* 0x000e260000201800 */
[----:B------:R-:W-:Y:S02]  /*0d70*/  IMAD R51, R36, 0x100000, R9 ;  /* 0x0010000024337824 */ /* 0x000fe400078e0209 */
[----:B------:R-:W-:Y:S01]  /*0d80*/  IMAD.MOV.U32 R50, RZ, RZ, R8 ;  /* 0x000000ffff327224 */ /* 0x000fe200078e0008 */
[----:B------:R-:W-:Y:S06]  /*0d90*/  @!P0 BRA `(.L_x_35) ;  /* 0x0000000000348947 */ /* 0x000fec0003800000 */
[----:B------:R-:W-:Y:S01]  /*0da0*/  FSETP.GEU.AND P1, PT, |R41|, 4.2275390625, PT ;  /* 0x408748002900780b */ /* 0x000fe20003f2e200 */
[C---:B------:R-:W-:Y:S02]  /*0db0*/  DSETP.GEU.AND P0, PT, R40.reuse, RZ, PT ;  /* 0x000000ff2800722a */ /* 0x040fe40003f0e000 */
[----:B------:R-:W-:-:S10]  /*0dc0*/  DADD R40, R40, +INF ;  /* 0x7ff0000028287429 */ /* 0x000fd40000000000 */
[----:B------:R-:W-:Y:S02]  /*0dd0*/  @!P1 LEA.HI R37, R36, R36, RZ, 0x1 ;  /* 0x0000002424259211 */ /* 0x000fe400078f08ff */
[----:B------:R-:W-:Y:S02]  /*0de0*/  FSEL R50, R40, RZ, P0 ;  /* 0x000000ff28327208 */ /* 0x000fe40000000000 */
[----:B------:R-:W-:Y:S02]  /*0df0*/  @!P1 SHF.R.S32.HI R37, RZ, 0x1, R37 ;  /* 0x00000001ff259819 */ /* 0x000fe40000011425 */
[----:B------:R-:W-:Y:S02]  /*0e00*/  FSEL R51, R41, RZ, P0 ;  /* 0x000000ff29337208 */ /* 0x000fe40000000000 */
[----:B------:R-:W-:Y:S01]  /*0e10*/  @!P1 IADD3 R36, PT, PT, R36, -R37, RZ ;  /* 0x8000002524249210 */ /* 0x000fe20007ffe0ff */
[----:B------:R-:W-:-:S03]  /*0e20*/  @!P1 IMAD R37, R37, 0x100000, R9 ;  /* 0x0010000025259824 */ /* 0x000fc600078e0209 */
[----:B------:R-:W-:Y:S01]  /*0e30*/  @!P1 LEA R9, R36, 0x3ff00000, 0x14 ;  /* 0x3ff0000024099811 */ /* 0x000fe200078ea0ff */
[----:B------:R-:W-:Y:S01]  /*0e40*/  @!P1 IMAD.MOV.U32 R36, RZ, RZ, R8 ;  /* 0x000000ffff249224 */ /* 0x000fe200078e0008 */
[----:B------:R-:W-:-:S06]  /*0e50*/  @!P1 MOV R8, RZ ;  /* 0x000000ff00089202 */ /* 0x000fcc0000000f00 */
[----:B------:R-:W-:-:S11]  /*0e60*/  @!P1 DMUL R50, R36, R8 ;  /* 0x0000000824329228 */ /* 0x000fd60000000000 */
.L_x_35:
[----:B------:R-:W-:Y:S05]  /*0e70*/  BSYNC.RECONVERGENT B1 ;  /* 0x0000000000017941 */ /* 0x000fea0003800200 */
.L_x_34:
[----:B0-----:R-:W-:Y:S01]  /*0e80*/  DMUL R6, R6, -0.5 ;  /* 0xbfe0000006067828 */ /* 0x001fe20000000000 */
[----:B------:R-:W-:Y:S07]  /*0e90*/  BSSY.RECONVERGENT B1, `(.L_x_36) ;  /* 0x0000021000017945 */ /* 0x000fee0003800200 */
        /* <DEDUP_REMOVED lines=15> */
[----:B------:R-:W-:-:S10]  /*0f90*/  DFMA R28, R34, R28, 1 ;  /* 0x3ff00000221c742b */ /* 0x000fd4000000001c */
[----:B------:R-:W-:Y:S02]  /*0fa0*/  IMAD R9, R38, 0x100000, R29 ;  /* 0x0010000026097824 */ /* 0x000fe400078e021d */
[----:B------:R-:W-:Y:S01]  /*0fb0*/  IMAD.MOV.U32 R8, RZ, RZ, R28 ;  /* 0x000000ffff087224 */ /* 0x000fe200078e001c */
[----:B------:R-:W-:Y:S06]  /*0fc0*/  @!P0 BRA `(.L_x_37) ;  /* 0x0000000000348947 */ /* 0x000fec0003800000 */
[----:B------:R-:W-:Y:S01]  /*0fd0*/  FSETP.GEU.AND P1, PT, |R7|, 4.2275390625, PT ;  /* 0x408748000700780b */ /* 0x000fe20003f2e200 */
[C---:B------:R-:W-:Y:S02]  /*0fe0*/  DADD R14, R6.reuse, +INF ;  /* 0x7ff00000060e7429 */ /* 0x040fe40000000000 */
[----:B------:R-:W-:-:S08]  /*0ff0*/  DSETP.GEU.AND P0, PT, R6, RZ, PT ;  /* 0x000000ff0600722a */ /* 0x000fd00003f0e000 */
[----:B------:R-:W-:Y:S02]  /*1000*/  FSEL R9, R15, RZ, P0 ;  /* 0x000000ff0f097208 */ /* 0x000fe40000000000 */
[----:B------:R-:W-:Y:S01]  /*1010*/  @!P1 LEA.HI R8, R38, R38, RZ, 0x1 ;  /* 0x0000002626089211 */ /* 0x000fe200078f08ff */
[----:B------:R-:W-:-:S03]  /*1020*/  @!P1 IMAD.MOV.U32 R6, RZ, RZ, R28 ;  /* 0x000000ffff069224 */ /* 0x000fc600078e001c */
[----:B------:R-:W-:Y:S02]  /*1030*/  @!P1 SHF.R.S32.HI R7, RZ, 0x1, R8 ;  /* 0x00000001ff079819 */ /* 0x000fe40000011408 */
[----:B------:R-:W-:Y:S02]  /*1040*/  FSEL R8, R14, RZ, P0 ;  /* 0x000000ff0e087208 */ /* 0x000fe40000000000 */
[----:B------:R-:W-:Y:S01]  /*1050*/  @!P1 IADD3 R10, PT, PT, R38, -R7, RZ ;  /* 0x80000007260a9210 */ /* 0x000fe20007ffe0ff */
[----:B------:R-:W-:-:S03]  /*1060*/  @!P1 IMAD R7, R7, 0x100000, R29 ;  /* 0x0010000007079824 */ /* 0x000fc600078e021d */
[----:B------:R-:W-:Y:S02]  /*1070*/  @!P1 LEA R11, R10, 0x3ff00000, 0x14 ;  /* 0x3ff000000a0b9811 */ /* 0x000fe400078ea0ff */
[----:B------:R-:W-:-:S06]  /*1080*/  @!P1 MOV R10, RZ ;  /* 0x000000ff000a9202 */ /* 0x000fcc0000000f00 */
[----:B------:R-:W-:-:S11]  /*1090*/  @!P1 DMUL R8, R6, R10 ;  /* 0x0000000a06089228 */ /* 0x000fd60000000000 */
.L_x_37:
[----:B------:R-:W-:Y:S05]  /*10a0*/  BSYNC.RECONVERGENT B1 ;  /* 0x0000000000017941 */ /* 0x000fea0003800200 */
.L_x_36:
[----:B------:R-:W-:Y:S01]  /*10b0*/  DADD R8, R8, R50 ;  /* 0x0000000008087229 */ /* 0x000fe20000000032 */
[----:B-1----:R-:W-:-:S07]  /*10c0*/  FMUL R45, R2, R45 ;  /* 0x0000002d022d7220 */ /* 0x002fce0000400000 */
[----:B------:R-:W-:-:S10]  /*10d0*/  DMUL R8, R8, 0.5 ;  /* 0x3fe0000008087828 */ /* 0x000fd40000000000 */
[----:B------:R-:W0:Y:S02]  /*10e0*/  F2F.F32.F64 R8, R8 ;  /* 0x0000000800087310 */ /* 0x000e240000301000 */
[----:B0-----:R-:W-:Y:S01]  /*10f0*/  FSETP.GT.AND P0, PT, R45, R8, PT ;  /* 0x000000082d00720b */ /* 0x001fe20003f04000 */
[----:B------:R-:W-:Y:S02]  /*1100*/  IMAD.MOV.U32 R45, RZ, RZ, R42 ;  /* 0x000000ffff2d7224 */ /* 0x000fe400078e002a */
[----:B------:R-:W-:Y:S01]  /*1110*/  IMAD.MOV.U32 R42, RZ, RZ, R43 ;  /* 0x000000ffff2a7224 */ /* 0x000fe200078e002b */
[----:B------:R-:W-:Y:S01]  /*1120*/  MOV R43, R46 ;  /* 0x0000002e002b7202 */ /* 0x000fe20000000f00 */
[----:B------:R-:W-:-:S08]  /*1130*/  IMAD.MOV.U32 R46, RZ, RZ, R47 ;  /* 0x000000ffff2e7224 */ /* 0x000fd000078e002f */
[----:B------:R-:W-:Y:S05]  /*1140*/  @!P0 BRA `(.L_x_38) ;  /* 0x0000000000348947 */ /* 0x000fea0003800000 */
[----:B------:R-:W-:Y:S01]  /*1150*/  SHF.R.U32.HI R5, RZ, 0x2, R48 ;  /* 0x00000002ff057819 */ /* 0x000fe20000011630 */
[----:B------:R-:W-:Y:S01]  /*1160*/  IMAD.SHL.U32 R6, R46, 0x10, RZ ;  /* 0x000000102e067824 */ /* 0x000fe200078e00ff */
[----:B------:R2:W-:Y:S01]  /*1170*/  STG.E.64 desc[UR4][R12.64+0x8], R42 ;  /* 0x0000082a0c007986 */ /* 0x0005e2000c101b04 */
[----:B------:R-:W-:Y:S01]  /*1180*/  VIADD R44, R44, 0x587c5 ;  /* 0x000587c52c2c7836 */ /* 0x000fe20000000000 */
[----:B------:R-:W-:Y:S01]  /*1190*/  LOP3.LUT R5, R5, R48, RZ, 0x3c, !PT ;  /* 0x0000003005057212 */ /* 0x000fe200078e3cff */
[----:B------:R-:W-:-:S03]  /*11a0*/  IMAD.MOV.U32 R48, RZ, RZ, R45 ;  /* 0x000000ffff307224 */ /* 0x000fc600078e002d */
[C---:B------:R-:W-:Y:S01]  /*11b0*/  SHF.L.U32 R7, R5.reuse, 0x1, RZ ;  /* 0x0000000105077819 */ /* 0x040fe200000006ff */
[----:B------:R2:W-:Y:S03]  /*11c0*/  STG.E.64 desc[UR4][R12.64], R44 ;  /* 0x0000002c0c007986 */ /* 0x0005e6000c101b04 */
[----:B------:R-:W-:-:S04]  /*11d0*/  LOP3.LUT R7, R5, R7, R6, 0x96, !PT ;  /* 0x0000000705077212 */ /* 0x000fc800078e9606 */
[----:B------:R-:W-:-:S04]  /*11e0*/  LOP3.LUT R47, R7, R46, RZ, 0x3c, !PT ;  /* 0x0000002e072f7212 */ /* 0x000fc800078e3cff */
[----:B------:R-:W-:Y:S01]  /*11f0*/  IADD3 R5, PT, PT, R47, R44, RZ ;  /* 0x0000002c2f057210 */ /* 0x000fe20007ffe0ff */
[----:B------:R2:W-:Y:S01]  /*1200*/  STG.E.64 desc[UR4][R12.64+0x10], R46 ;  /* 0x0000102e0c007986 */ /* 0x0005e2000c101b04 */
[----:B------:R-:W-:Y:S05]  /*1210*/  BRA `(.L_x_39) ;  /* 0xfffffff400f87947 */ /* 0x000fea000383ffff */
.L_x_38:
[----:B------:R-:W-:Y:S05]  /*1220*/  BSYNC.RECONVERGENT B0 ;  /* 0x0000000000007941 */ /* 0x000fea0003800200 */
.L_x_33:
[----:B------:R-:W0:Y:S02]  /*1230*/  LDC.64 R14, c[0x0][0x390] ;  /* 0x0000e400ff0e7b82 */ /* 0x000e240000000a00 */
[----:B0-----:R-:W-:-:S05]  /*1240*/  IMAD.WIDE R14, R0, 0x4, R14 ;  /* 0x00000004000e7825 */ /* 0x001fca00078e020e */
[----:B------:R0:W-:Y:S04]  /*1250*/  STG.E desc[UR4][R14.64], R5 ;  /* 0x000000050e007986 */ /* 0x0001e8000c101904 */
[----:B------:R0:W5:Y:S04]  /*1260*/  LDG.E.64 R10, desc[UR4][R12.64] ;  /* 0x000000040c0a7981 */ /* 0x000168000c1e1b00 */
[----:B------:R0:W5:Y:S04]  /*1270*/  LDG.E.64 R8, desc[UR4][R12.64+0x8] ;  /* 0x000008040c087981 */ /* 0x000168000c1e1b00 */
[----:B------:R0:W5:Y:S01]  /*1280*/  LDG.E.64 R6, desc[UR4][R12.64+0x10] ;  /* 0x000010040c067981 */ /* 0x000162000c1e1b00 */
[----:B------:R-:W-:Y:S01]  /*1290*/  BSSY.RECONVERGENT B0, `(.L_x_40) ;  /* 0x000007e000007945 */ /* 0x000fe20003800200 */
.L_x_45:
[----:B0----5:R-:W-:Y:S01]  /*12a0*/  SHF.R.U32.HI R14, RZ, 0x2, R11 ;  /* 0x00000002ff0e7819 */ /* 0x021fe2000001160b */
[----:B------:R-:W-:Y:S01]  /*12b0*/  IMAD.SHL.U32 R5, R7, 0x10, RZ ;  /* 0x0000001007057824 */ /* 0x000fe200078e00ff */
[----:B------:R-:W-:Y:S01]  /*12c0*/  IADD3 R10, PT, PT, R10, 0x587c5, RZ ;  /* 0x000587c50a0a7810 */ /* 0x000fe20007ffe0ff */
[----:B------:R-:W-:Y:S01]  /*12d0*/  IMAD.MOV.U32 R51, RZ, RZ, 0x2f800000 ;  /* 0x2f800000ff337424 */ /* 0x000fe200078e00ff */
[----:B------:R-:W-:Y:S01]  /*12e0*/  LOP3.LUT R14, R14, R11, RZ, 0x3c, !PT ;  /* 0x0000000b0e0e7212 */ /* 0x000fe200078e3cff */
[----:B------:R-:W-:Y:S01]  /*12f0*/  IMAD.MOV.U32 R17, RZ, RZ, 0x3ff71547 ;  /* 0x3ff71547ff117424 */ /* 0x000fe200078e00ff */
[----:B------:R-:W-:Y:S01]  /*1300*/  MOV R16, 0x652b82fe ;  /* 0x652b82fe00107802 */ /* 0x000fe20000000f00 */
[----:B------:R-:W-:Y:S01]  /*1310*/  IMAD.MOV.U32 R20, RZ, RZ, -0x105c611 ;  /* 0xfefa39efff147424 */ /* 0x000fe200078e00ff */
[----:B------:R-:W-:Y:S01]  /*1320*/  MOV R21, 0x3fe62e42 ;  /* 0x3fe62e4200157802 */ /* 0x000fe20000000f00 */
[----:B------:R-:W-:Y:S02]  /*1330*/  IMAD.SHL.U32 R11, R14, 0x2, RZ ;  /* 0x000000020e0b7824 */ /* 0x000fe400078e00ff */
[----:B------:R-:W-:-:S02]  /*1340*/  HFMA2 R27, -RZ, RZ, 1.642578125, -0.00021207332611083984375 ;  /* 0x3e928af3ff1b7431 */ /* 0x000fc400000001ff */
[----:B------:R-:W-:Y:S01]  /*1350*/  IMAD.MOV.U32 R22, RZ, RZ, 0x3b39803f ;  /* 0x3b39803fff167424 */ /* 0x000fe200078e00ff */
[----:B------:R-:W-:Y:S01]  /*1360*/  MOV R29, 0x3ec71dee ;  /* 0x3ec71dee001d7802 */ /* 0x000fe20000000f00 */
[----:B------:R-:W-:Y:S01]  /*1370*/  IMAD.MOV.U32 R23, RZ, RZ, 0x3c7abc9e ;  /* 0x3c7abc9eff177424 */ /* 0x000fe200078e00ff */
[----:B------:R-:W-:Y:S01]  /*1380*/  LOP3.LUT R14, R14, R11, R5, 0x96, !PT ;  /* 0x0000000b0e0e7212 */ /* 0x000fe200078e9605 */
[----:B------:R-:W-:Y:S01]  /*1390*/  IMAD.MOV.U32 R26, RZ, RZ, -0x35dec16 ;  /* 0xfca213eaff1a7424 */ /* 0x000fe200078e00ff */
[----:B------:R-:W0:Y:S01]  /*13a0*/  LDC R11, c[0x0][0x3b0] ;  /* 0x0000ec00ff0b7b82 */ /* 0x000e220000000800 */
[----:B------:R-:W-:Y:S01]  /*13b0*/  IMAD.MOV.U32 R38, RZ, RZ, 0x555502a1 ;  /* 0x555502a1ff267424 */ /* 0x000fe200078e00ff */
[----:B------:R-:W-:Y:S01]  /*13c0*/  LOP3.LUT R5, R14, R7, RZ, 0x3c, !PT ;  /* 0x000000070e057212 */ /* 0x000fe200078e3cff */
[----:B------:R-:W-:Y:S01]  /*13d0*/  IMAD.MOV.U32 R40, RZ, RZ, 0x55555511 ;  /* 0x55555511ff287424 */ /* 0x000fe200078e00ff */
[----:B------:R-:W-:Y:S01]  /*13e0*/  MOV R39, 0x3fa55555 ;  /* 0x3fa5555500277802 */ /* 0x000fe20000000f00 */
[----:B------:R-:W-:Y:S01]  /*13f0*/  IMAD.MOV.U32 R42, RZ, RZ, 0xb ;  /* 0x0000000bff2a7424 */ /* 0x000fe200078e00ff */
[----:B------:R-:W-:Y:S01]  /*1400*/  MOV R41, 0x3fc55555 ;  /* 0x3fc5555500297802 */ /* 0x000fe20000000f00 */
[----:B------:R-:W-:Y:S01]  /*1410*/  IMAD.IADD R14, R5, 0x1, R10 ;  /* 0x00000001050e7824 */ /* 0x000fe200078e020a */
[----:B------:R-:W-:Y:S01]  /*1420*/  MOV R43, 0x3fe00000 ;  /* 0x3fe00000002b7802 */ /* 0x000fe20000000f00 */
[----:B------:R-:W-:Y:S03]  /*1430*/  BSSY.RECONVERGENT B1, `(.L_x_41) ;  /* 0x0000035000017945 */ /* 0x000fe60003800200 */
[----:B------:R-:W-:-:S05]  /*1440*/  I2FP.F32.U32 R14, R14 ;  /* 0x0000000e000e7245 */ /* 0x000fca0000201000 */
[----:B------:R-:W-:-:S04]  /*1450*/  FFMA R51, R14, R51, 1.1641532182693481445e-10 ;  /* 0x2f0000000e337423 */ /* 0x000fc80000000033 */
[----:B------:R-:W-:-:S04]  /*1460*/  FFMA R50, R4, R51, R3 ;  /* 0x0000003304327223 */ /* 0x000fc80000000003 */
[C-C-:B0-----:R-:W-:Y:S01]  /*1470*/  FADD R14, R50.reuse, -R11.reuse ;  /* 0x8000000b320e7221 */ /* 0x141fe20000000000 */
[----:B------:R-:W-:-:S03]  /*1480*/  FADD R11, R50, R11 ;  /* 0x0000000b320b7221 */ /* 0x000fc60000000000 */
[----:B------:R-:W-:-:S04]  /*1490*/  FMUL R28, R14, R14 ;  /* 0x0000000e0e1c7220 */ /* 0x000fc80000400000 */
[----:B------:R0:W1:Y:S02]  /*14a0*/  F2F.F64.F32 R14, R28 ;  /* 0x0000001c000e7310 */ /* 0x0000640000201800 */
[----:B0-----:R-:W-:Y:S01]  /*14b0*/  IMAD.MOV.U32 R28, RZ, RZ, 0x62401315 ;  /* 0x62401315ff1c7424 */ /* 0x001fe200078e00ff */
[----:B-1----:R-:W-:-:S08]  /*14c0*/  DMUL R14, R14, -0.5 ;  /* 0xbfe000000e0e7828 */ /* 0x002fd00000000000 */
[----:B------:R-:W-:Y:S02]  /*14d0*/  DFMA R18, R14, R16, 6.75539944105574400000e+15 ;  /* 0x433800000e12742b */ /* 0x000fe40000000010 */
[----:B------:R-:W-:-:S06]  /*14e0*/  FSETP.GEU.AND P0, PT, |R15|, 4.1917929649353027344, PT ;  /* 0x4086232b0f00780b */ /* 0x000fcc0003f0e200 */
[----:B------:R-:W-:-:S08]  /*14f0*/  DADD R46, R18, -6.75539944105574400000e+15 ;  /* 0xc3380000122e7429 */ /* 0x000fd00000000000 */
[----:B------:R-:W-:-:S08]  /*1500*/  DFMA R24, R46, -R20, R14 ;  /* 0x800000142e18722b */ /* 0x000fd0000000000e */
[----:B------:R-:W-:Y:S01]  /*1510*/  DFMA R46, R46, -R22, R24 ;  /* 0x800000162e2e722b */ /* 0x000fe20000000018 */
[----:B------:R-:W-:Y:S01]  /*1520*/  MOV R24, 0x69ce2bdf ;  /* 0x69ce2bdf00187802 */ /* 0x000fe20000000f00 */
[----:B------:R-:W-:-:S06]  /*1530*/  IMAD.MOV.U32 R25, RZ, RZ, 0x3e5ade15 ;  /* 0x3e5ade15ff197424 */ /* 0x000fcc00078e00ff */
[----:B------:R-:W-:-:S08]  /*1540*/  DFMA R30, R46, R24, R26 ;  /* 0x000000182e1e722b */ /* 0x000fd0000000001a */
[----:B------:R-:W-:Y:S01]  /*1550*/  DFMA R32, R46, R30, R28 ;  /* 0x0000001e2e20722b */ /* 0x000fe2000000001c */
[----:B------:R-:W-:Y:S01]  /*1560*/  IMAD.MOV.U32 R30, RZ, RZ, 0x7c89eb71 ;  /* 0x7c89eb71ff1e7424 */ /* 0x000fe200078e00ff */
[----:B------:R-:W-:-:S06]  /*1570*/  MOV R31, 0x3efa0199 ;  /* 0x3efa0199001f7802 */ /* 0x000fcc0000000f00 */
        /* <DEDUP_REMOVED lines=17> */
[----:B------:R-:W-:Y:S01]  /*1690*/  IMAD R49, R18, 0x100000, R45 ;  /* 0x0010000012317824 */ /* 0x000fe200078e022d */
[----:B------:R-:W-:Y:S01]  /*16a0*/  MOV R48, R44 ;  /* 0x0000002c00307202 */ /* 0x000fe20000000f00 */
[----:B------:R-:W-:Y:S06]  /*16b0*/  @!P0 BRA `(.L_x_42) ;  /* 0x0000000000308947 */ /* 0x000fec0003800000 */
[----:B------:R-:W-:Y:S01]  /*16c0*/  FSETP.GEU.AND P1, PT, |R15|, 4.2275390625, PT ;  /* 0x408748000f00780b */ /* 0x000fe20003f2e200 */
[C---:B------:R-:W-:Y:S02]  /*16d0*/  DSETP.GEU.AND P0, PT, R14.reuse, RZ, PT ;  /* 0x000000ff0e00722a */ /* 0x040fe40003f0e000 */
[----:B------:R-:W-:-:S10]  /*16e0*/  DADD R14, R14, +INF ;  /* 0x7ff000000e0e7429 */ /* 0x000fd40000000000 */
[----:B------:R-:W-:Y:S02]  /*16f0*/  @!P1 LEA.HI R11, R18, R18, RZ, 0x1 ;  /* 0x00000012120b9211 */ /* 0x000fe400078f08ff */
[----:B------:R-:W-:Y:S01]  /*1700*/  FSEL R48, R14, RZ, P0 ;  /* 0x000000ff0e307208 */ /* 0x000fe20000000000 */
[----:B------:R-:W-:Y:S01]  /*1710*/  @!P1 IMAD.MOV.U32 R14, RZ, RZ, RZ ;  /* 0x000000ffff0e9224 */ /* 0x000fe200078e00ff */
[----:B------:R-:W-:Y:S02]  /*1720*/  @!P1 SHF.R.S32.HI R11, RZ, 0x1, R11 ;  /* 0x00000001ff0b9819 */ /* 0x000fe4000001140b */
[----:B------:R-:W-:Y:S02]  /*1730*/  FSEL R49, R15, RZ, P0 ;  /* 0x000000ff0f317208 */ /* 0x000fe40000000000 */
[----:B------:R-:W-:Y:S01]  /*1740*/  @!P1 LEA R45, R11, R45, 0x14 ;  /* 0x0000002d0b2d9211 */ /* 0x000fe200078ea0ff */
[----:B------:R-:W-:-:S05]  /*1750*/  @!P1 IMAD.IADD R18, R18, 0x1, -R11 ;  /* 0x0000000112129824 */ /* 0x000fca00078e0a0b */
[----:B------:R-:W-:-:S06]  /*1760*/  @!P1 LEA R15, R18, 0x3ff00000, 0x14 ;  /* 0x3ff00000120f9811 */ /* 0x000fcc00078ea0ff */
[----:B------:R-:W-:-:S11]  /*1770*/  @!P1 DMUL R48, R44, R14 ;  /* 0x0000000e2c309228 */ /* 0x000fd60000000000 */
.L_x_42:
[----:B------:R-:W-:Y:S05]  /*1780*/  BSYNC.RECONVERGENT B1 ;  /* 0x0000000000017941 */ /* 0x000fea0003800200 */
.L_x_41:
[----:B0-----:R-:W-:Y:S01]  /*1790*/  DMUL R46, R46, -0.5 ;  /* 0xbfe000002e2e7828 */ /* 0x001fe20000000000 */
[----:B------:R-:W-:Y:S01]  /*17a0*/  MOV R11, R8 ;  /* 0x00000008000b7202 */ /* 0x000fe20000000f00 */
[----:B------:R-:W-:Y:S01]  /*17b0*/  IMAD.MOV.U32 R8, RZ, RZ, R9 ;  /* 0x000000ffff087224 */ /* 0x000fe200078e0009 */
[----:B------:R-:W-:Y:S01]  /*17c0*/  BSSY.RECONVERGENT B1, `(.L_x_43) ;  /* 0x0000024000017945 */ /* 0x000fe20003800200 */
[----:B------:R-:W-:Y:S01]  /*17d0*/  IMAD.MOV.U32 R9, RZ, RZ, R6 ;  /* 0x000000ffff097224 */ /* 0x000fe200078e0006 */
[----:B------:R-:W-:Y:S01]  /*17e0*/  MOV R6, R7 ;  /* 0x0000000700067202 */ /* 0x000fe20000000f00 */
[----:B------:R-:W-:Y:S02]  /*17f0*/  IMAD.MOV.U32 R7, RZ, RZ, R5 ;  /* 0x000000ffff077224 */ /* 0x000fe400078e0005 */
        /* <DEDUP_REMOVED lines=16> */
[----:B------:R-:W-:Y:S02]  /*1900*/  LEA R15, R16, R25, 0x14 ;  /* 0x00000019100f7211 */ /* 0x000fe400078ea0ff */
[----:B------:R-:W-:Y:S01]  /*1910*/  MOV R14, R24 ;  /* 0x00000018000e7202 */ /* 0x000fe20000000f00 */
[----:B------:R-:W-:Y:S06]  /*1920*/  @!P0 BRA `(.L_x_44) ;  /* 0x0000000000348947 */ /* 0x000fec0003800000 */
[----:B------:R-:W-:Y:S01]  /*1930*/  FSETP.GEU.AND P1, PT, |R47|, 4.2275390625, PT ;  /* 0x408748002f00780b */ /* 0x000fe20003f2e200 */
[C---:B------:R-:W-:Y:S02]  /*1940*/  DADD R14, R46.reuse, +INF ;  /* 0x7ff000002e0e7429 */ /* 0x040fe40000000000 */
[----:B------:R-:W-:-:S08]  /*1950*/  DSETP.GEU.AND P0, PT, R46, RZ, PT ;  /* 0x000000ff2e00722a */ /* 0x000fd00003f0e000 */
[----:B------:R-:W-:Y:S02]  /*1960*/  FSEL R14, R14, RZ, P0 ;  /* 0x000000ff0e0e7208 */ /* 0x000fe40000000000 */
[C---:B------:R-:W-:Y:S02]  /*1970*/  @!P1 LEA.HI R5, R16.reuse, R16, RZ, 0x1 ;  /* 0x0000001010059211 */ /* 0x040fe400078f08ff */
[----:B------:R-:W-:Y:S02]  /*1980*/  @!P1 MOV R18, RZ ;  /* 0x000000ff00129202 */ /* 0x000fe40000000f00 */
[----:B------:R-:W-:Y:S02]  /*1990*/  @!P1 SHF.R.S32.HI R5, RZ, 0x1, R5 ;  /* 0x00000001ff059819 */ /* 0x000fe40000011405 */
[----:B------:R-:W-:Y:S02]  /*19a0*/  FSEL R15, R15, RZ, P0 ;  /* 0x000000ff0f0f7208 */ /* 0x000fe40000000000 */
[----:B------:R-:W-:Y:S01]  /*19b0*/  @!P1 LEA R17, R5, R25, 0x14 ;  /* 0x0000001905119211 */ /* 0x000fe200078ea0ff */
[----:B------:R-:W-:-:S05]  /*19c0*/  @!P1 IMAD.IADD R16, R16, 0x1, -R5 ;  /* 0x0000000110109824 */ /* 0x000fca00078e0a05 */
[----:B------:R-:W-:Y:S01]  /*19d0*/  @!P1 LEA R19, R16, 0x3ff00000, 0x14 ;  /* 0x3ff0000010139811 */ /* 0x000fe200078ea0ff */
[----:B------:R-:W-:-:S06]  /*19e0*/  @!P1 IMAD.MOV.U32 R16, RZ, RZ, R24 ;  /* 0x000000ffff109224 */ /* 0x000fcc00078e0018 */
[----:B------:R-:W-:-:S11]  /*19f0*/  @!P1 DMUL R14, R16, R18 ;  /* 0x00000012100e9228 */ /* 0x000fd60000000000 */
.L_x_44:
[----:B------:R-:W-:Y:S05]  /*1a00*/  BSYNC.RECONVERGENT B1 ;  /* 0x0000000000017941 */ /* 0x000fea0003800200 */
.L_x_43:
[----:B------:R-:W-:Y:S01]  /*1a10*/  DADD R14, R14, R48 ;  /* 0x000000000e0e7229 */ /* 0x000fe20000000030 */
[----:B------:R-:W-:-:S07]  /*1a20*/  FMUL R51, R2, R51 ;  /* 0x0000003302337220 */ /* 0x000fce0000400000 */
[----:B------:R-:W-:-:S10]  /*1a30*/  DMUL R14, R14, 0.5 ;  /* 0x3fe000000e0e7828 */ /* 0x000fd40000000000 */
[----:B------:R-:W0:Y:S02]  /*1a40*/  F2F.F32.F64 R14, R14 ;  /* 0x0000000e000e7310 */ /* 0x000e240000301000 */
[----:B0-----:R-:W-:-:S13]  /*1a50*/  FSETP.GT.AND P0, PT, R51, R14, PT ;  /* 0x0000000e3300720b */ /* 0x001fda0003f04000 */
[----:B------:R-:W-:Y:S05]  /*1a60*/  @P0 BRA `(.L_x_45) ;  /* 0xfffffff8000c0947 */ /* 0x000fea000383ffff */
[----:B------:R-:W-:Y:S05]  /*1a70*/  BSYNC.RECONVERGENT B0 ;  /* 0x0000000000007941 */ /* 0x000fea0003800200 */
.L_x_40:
[----:B------:R-:W0:Y:S01]  /*1a80*/  LDC.64 R2, c[0x0][0x398] ;  /* 0x0000e600ff027b82 */ /* 0x000e220000000a00 */
[----:B------:R-:W-:Y:S04]  /*1a90*/  STG.E.64 desc[UR4][R12.64+0x8], R8 ;  /* 0x000008080c007986 */ /* 0x000fe8000c101b04 */
[----:B------:R-:W-:Y:S04]  /*1aa0*/  STG.E.64 desc[UR4][R12.64+0x10], R6 ;  /* 0x000010060c007986 */ /* 0x000fe8000c101b04 */
[----:B------:R-:W-:Y:S01]  /*1ab0*/  STG.E.64 desc[UR4][R12.64], R10 ;  /* 0x0000000a0c007986 */ /* 0x000fe2000c101b04 */
[----:B0-----:R-:W-:-:S05]  /*1ac0*/  IMAD.WIDE R2, R0, 0x4, R2 ;  /* 0x0000000400027825 */ /* 0x001fca00078e0202 */
[----:B------:R-:W-:Y:S01]  /*1ad0*/  STG.E desc[UR4][R2.64], R50 ;  /* 0x0000003202007986 */ /* 0x000fe2000c101904 */
[----:B------:R-:W-:Y:S05]  /*1ae0*/  EXIT ;  /* 0x000000000000794d */ /* 0x000fea0003800000 */
.L_x_46:
        /* <DEDUP_REMOVED lines=9> */
.L_x_52:


//--------------------- .nv.global.init           --------------------------
	.section	.nv.global.init,"aw",@progbits
	.align	4
.nv.global.init:
	.type		mrg32k3aM1SubSeq,@object
	.size		mrg32k3aM1SubSeq,(mrg32k3aM2SubSeq - mrg32k3aM1SubSeq)
mrg32k3aM1SubSeq:
        /*0000*/ 	.byte	0x0b, 0xcc, 0xee, 0x04, 0x73, 0x29, 0x8b, 0x6f, 0xf6, 0x53, 0x03, 0xf6, 0x23, 0xf6, 0xea, 0xda
        /* <DEDUP_REMOVED lines=125> */
	.type		mrg32k3aM2SubSeq,@object
	.size		mrg32k3aM2SubSeq,(mrg32k3aM1 - mrg32k3aM2SubSeq)
mrg32k3aM2SubSeq:
        /* <DEDUP_REMOVED lines=126> */
	.type		mrg32k3aM1,@object
	.size		mrg32k3aM1,(mrg32k3aM1Seq - mrg32k3aM1)
mrg32k3aM1:
        /* <DEDUP_REMOVED lines=144> */
	.type		mrg32k3aM1Seq,@object
	.size		mrg32k3aM1Seq,(mrg32k3aM2 - mrg32k3aM1Seq)
mrg32k3aM1Seq:
        /* <DEDUP_REMOVED lines=144> */
	.type		mrg32k3aM2,@object
	.size		mrg32k3aM2,(mrg32k3aM2Seq - mrg32k3aM2)
mrg32k3aM2:
        /* <DEDUP_REMOVED lines=144> */
	.type		mrg32k3aM2Seq,@object
	.size		mrg32k3aM2Seq,(precalc_xorwow_matrix - mrg32k3aM2Seq)
mrg32k3aM2Seq:
        /* <DEDUP_REMOVED lines=144> */
	.type		precalc_xorwow_matrix,@object
	.size		precalc_xorwow_matrix,(precalc_xorwow_offset_matrix - precalc_xorwow_matrix)
precalc_xorwow_matrix:
        /* <DEDUP_REMOVED lines=6400> */
	.type		precalc_xorwow_offset_matrix,@object
	.size		precalc_xorwow_offset_matrix,(.L_1 - precalc_xorwow_offset_matrix)
precalc_xorwow_offset_matrix:
        /* <DEDUP_REMOVED lines=6400> */
.L_1:


//--------------------- .nv.shared.reserved.0     --------------------------
	.section	.nv.shared.reserved.0,"aw",@nobits
	.weak		__nv_reservedSMEM_offset_0_alias
	.size		__nv_reservedSMEM_offset_0_alias, 0, 64
	.other		__nv_reservedSMEM_offset_0_alias,@"STO_CUDA_RESERVED_SHARED STV_DEFAULT"
__nv_reservedSMEM_offset_0_alias:
	.zero		0
	.zero		64


//--------------------- .nv.constant0._Z15calculoDensidadPfS_S_iif --------------------------
	.section	.nv.constant0._Z15calculoDensidadPfS_S_iif,"a",@progbits
	.sectionflags	@""
	.align	4
.nv.constant0._Z15calculoDensidadPfS_S_iif:
	.zero		932


//--------------------- .nv.constant0._Z27inicializacionValoresRealesPfi --------------------------
	.section	.nv.constant0._Z27inicializacionValoresRealesPfi,"a",@progbits
	.sectionflags	@""
	.align	4
.nv.constant0._Z27inicializacionValoresRealesPfi:
	.zero		908


//--------------------- .nv.constant0._Z22inicializacionDensidadPfi --------------------------
	.section	.nv.constant0._Z22inicializacionDensidadPfi,"a",@progbits
	.sectionflags	@""
	.align	4
.nv.constant0._Z22inicializacionDensidadPfi:
	.zero		908


//--------------------- .nv.constant0._Z22distribucionParticulasPfS_S_S_iP17curandStateXORWOWff --------------------------
	.section	.nv.constant0._Z22distribucionParticulasPfS_S_S_iP17curandStateXORWOWff,"a",@progbits
	.sectionflags	@""
	.align	4
.nv.constant0._Z22distribucionParticulasPfS_S_S_iP17curandStateXORWOWff:
	.zero		952


//--------------------- SYMBOLS --------------------------

	.type		.nv.reservedSmem.offset0,@object
	.size		.nv.reservedSmem.offset0,0x4
